	.headerflags	@"EF_CUDA_TEXMODE_UNIFIED EF_CUDA_64BIT_ADDRESS EF_CUDA_SM86 EF_CUDA_VIRTUAL_SM(EF_CUDA_SM86)"
	.elftype	@"ET_EXEC"


//--------------------- .nv.info                  --------------------------
	.section	.nv.info,"",@"SHT_CUDA_INFO"
	.align	4


	//----- nvinfo : EIATTR_REGCOUNT
	.align		4
        /*0000*/ 	.byte	0x04, 0x2f
        /*0002*/ 	.short	(.L_2 - .L_1)
	.align		4
.L_1:
        /*0004*/ 	.word	index@(triton_)
        /*0008*/ 	.word	0x00000040


	//----- nvinfo : EIATTR_MAX_STACK_SIZE
	.align		4
.L_2:
        /*000c*/ 	.byte	0x04, 0x23
        /*000e*/ 	.short	(.L_4 - .L_3)
	.align		4
.L_3:
        /*0010*/ 	.word	index@(triton_)
        /*0014*/ 	.word	0x00000000


	//----- nvinfo : EIATTR_MIN_STACK_SIZE
	.align		4
.L_4:
        /*0018*/ 	.byte	0x04, 0x12
        /*001a*/ 	.short	(.L_6 - .L_5)
	.align		4
.L_5:
        /*001c*/ 	.word	index@(triton_)
        /*0020*/ 	.word	0x00000000


	//----- nvinfo : EIATTR_FRAME_SIZE
	.align		4
.L_6:
        /*0024*/ 	.byte	0x04, 0x11
        /*0026*/ 	.short	(.L_8 - .L_7)
	.align		4
.L_7:
        /*0028*/ 	.word	index@(triton_)
        /*002c*/ 	.word	0x00000000
.L_8:


//--------------------- .nv.info.triton_          --------------------------
	.section	.nv.info.triton_,"",@"SHT_CUDA_INFO"
	.align	4


	//----- nvinfo : EIATTR_CUDA_API_VERSION
	.align		4
        /*0000*/ 	.byte	0x04, 0x37
        /*0002*/ 	.short	(.L_10 - .L_9)
.L_9:
        /*0004*/ 	.word	0x0000007b


	//----- nvinfo : EIATTR_SW2861232_WAR
	.align		4
.L_10:
        /*0008*/ 	.byte	0x01, 0x35
	.zero		2


	//----- nvinfo : EIATTR_PARAM_CBANK
	.align		4
        /*000c*/ 	.byte	0x04, 0x0a
        /*000e*/ 	.short	(.L_12 - .L_11)
	.align		4
.L_11:
        /*0010*/ 	.word	index@(.nv.constant0.triton_)
        /*0014*/ 	.short	0x0160
        /*0016*/ 	.short	0x0038


	//----- nvinfo : EIATTR_CBANK_PARAM_SIZE
	.align		4
.L_12:
        /*0018*/ 	.byte	0x03, 0x19
        /*001a*/ 	.short	0x0038


	//----- nvinfo : EIATTR_KPARAM_INFO
	.align		4
        /*001c*/ 	.byte	0x04, 0x17
        /*001e*/ 	.short	(.L_14 - .L_13)
.L_13:
        /*0020*/ 	.word	0x00000000
        /*0024*/ 	.short	0x0007
        /*0026*/ 	.short	0x0034
        /*0028*/ 	.byte	0x00, 0xf0, 0x11, 0x00


	//----- nvinfo : EIATTR_KPARAM_INFO
	.align		4
.L_14:
        /*002c*/ 	.byte	0x04, 0x17
        /*002e*/ 	.short	(.L_16 - .L_15)
.L_15:
        /*0030*/ 	.word	0x00000000
        /*0034*/ 	.short	0x0006
        /*0036*/ 	.short	0x0030
        /*0038*/ 	.byte	0x00, 0xf0, 0x11, 0x00


	//----- nvinfo : EIATTR_KPARAM_INFO
	.align		4
.L_16:
        /*003c*/ 	.byte	0x04, 0x17
        /*003e*/ 	.short	(.L_18 - .L_17)
.L_17:
        /*0040*/ 	.word	0x00000000
        /*0044*/ 	.short	0x0005
        /*0046*/ 	.short	0x0028
        /*0048*/ 	.byte	0x00, 0xf0, 0x21, 0x00


	//----- nvinfo : EIATTR_KPARAM_INFO
	.align		4
.L_18:
        /*004c*/ 	.byte	0x04, 0x17
        /*004e*/ 	.short	(.L_20 - .L_19)
.L_19:
        /*0050*/ 	.word	0x00000000
        /*0054*/ 	.short	0x0004
        /*0056*/ 	.short	0x0020
        /*0058*/ 	.byte	0x00, 0xf0, 0x21, 0x00


	//----- nvinfo : EIATTR_KPARAM_INFO
	.align		4
.L_20:
        /*005c*/ 	.byte	0x04, 0x17
        /*005e*/ 	.short	(.L_22 - .L_21)
.L_21:
        /*0060*/ 	.word	0x00000000
        /*0064*/ 	.short	0x0003
        /*0066*/ 	.short	0x0018
        /*0068*/ 	.byte	0x00, 0xf0, 0x21, 0x00


	//----- nvinfo : EIATTR_KPARAM_INFO
	.align		4
.L_22:
        /*006c*/ 	.byte	0x04, 0x17
        /*006e*/ 	.short	(.L_24 - .L_23)
.L_23:
        /*0070*/ 	.word	0x00000000
        /*0074*/ 	.short	0x0002
        /*0076*/ 	.short	0x0010
        /*0078*/ 	.byte	0x00, 0xf0, 0x21, 0x00


	//----- nvinfo : EIATTR_KPARAM_INFO
	.align		4
.L_24:
        /*007c*/ 	.byte	0x04, 0x17
        /*007e*/ 	.short	(.L_26 - .L_25)
.L_25:
        /*0080*/ 	.word	0x00000000
        /*0084*/ 	.short	0x0001
        /*0086*/ 	.short	0x0008
        /*0088*/ 	.byte	0x00, 0xf0, 0x21, 0x00


	//----- nvinfo : EIATTR_KPARAM_INFO
	.align		4
.L_26:
        /*008c*/ 	.byte	0x04, 0x17
        /*008e*/ 	.short	(.L_28 - .L_27)
.L_27:
        /*0090*/ 	.word	0x00000000
        /*0094*/ 	.short	0x0000
        /*0096*/ 	.short	0x0000
        /*0098*/ 	.byte	0x00, 0xf0, 0x21, 0x00


	//----- nvinfo : EIATTR_MAXREG_COUNT
	.align		4
.L_28:
        /*009c*/ 	.byte	0x03, 0x1b
        /*009e*/ 	.short	0x00ff


	//----- nvinfo : EIATTR_EXIT_INSTR_OFFSETS
	.align		4
        /*00a0*/ 	.byte	0x04, 0x1c
        /*00a2*/ 	.short	(.L_30 - .L_29)


	//   ....[0]....
.L_29:
        /*00a4*/ 	.word	0x00001cc0


	//   ....[1]....
        /*00a8*/ 	.word	0x00001ce0


	//----- nvinfo : EIATTR_CTAIDZ_USED
	.align		4
.L_30:
        /*00ac*/ 	.byte	0x01, 0x04
	.zero		2


	//----- nvinfo : EIATTR_MAX_THREADS
	.align		4
        /*00b0*/ 	.byte	0x04, 0x05
        /*00b2*/ 	.short	(.L_32 - .L_31)
.L_31:
        /*00b4*/ 	.word	0x00000100
        /*00b8*/ 	.word	0x00000001
        /*00bc*/ 	.word	0x00000001
.L_32:


//--------------------- .nv.rel.action            --------------------------
	.section	.nv.rel.action,"",@"SHT_CUDA_RELOCINFO"
	.align	8
	.sectionentsize	8
        /*0000*/ 	.byte	0x73, 0x00, 0x00, 0x00, 0x00, 0x00, 0x00, 0x00, 0x00, 0x00, 0x00, 0x11, 0x25, 0x00, 0x05, 0x36


//--------------------- .nv.constant0.triton_     --------------------------
	.section	.nv.constant0.triton_,"a",@progbits
	.align	4
.nv.constant0.triton_:
	.zero		408


//--------------------- .text.triton_             --------------------------
	.section	.text.triton_,"ax",@progbits
	.sectionflags	@"SHF_BARRIERS=1"
	.sectioninfo	@"SHI_REGISTERS=64"
	.align	128
        .global         triton_
        .type           triton_,@function
        .size           triton_,(.L_x_1 - triton_)
        .other          triton_,@"STO_CUDA_ENTRY STV_DEFAULT"
triton_:
.text.triton_:
[----:B------:R-:W-:-:S02]  /*0000*/  MOV R1, c[0x0][0x28] ;  /* 0x00000a0000017a02 */ /* 0x000fc40000000f00 */
[----:B------:R-:W0:Y:S01]  /*0010*/  S2R R0, SR_CTAID.Y ;  /* 0x0000000000007919 */ /* 0x000e220000002600 */
[----:B------:R-:W-:Y:S01]  /*0020*/  CS2R R8, SRZ ;  /* 0x0000000000087805 */ /* 0x000fe2000001ff00 */
[----:B------:R-:W-:Y:S02]  /*0030*/  ULDC.64 UR4, c[0x0][0x118] ;  /* 0x0000460000047ab9 */ /* 0x000fe40000000a00 */
[----:B------:R-:W0:Y:S04]  /*0040*/  S2R R3, SR_CTAID.Z ;  /* 0x0000000000037919 */ /* 0x000e280000002700 */
[----:B------:R-:W1:Y:S04]  /*0050*/  S2R R57, SR_TID.X ;  /* 0x0000000000397919 */ /* 0x000e680000002100 */
[----:B------:R-:W2:Y:S01]  /*0060*/  S2R R58, SR_CTAID.X ;  /* 0x00000000003a7919 */ /* 0x000ea20000002500 */
[----:B0-----:R-:W-:-:S02]  /*0070*/  IMAD R0, R3, c[0x0][0x10], R0 ;  /* 0x0000040003007a24 */ /* 0x001fc400078e0200 */
[----:B-1----:R-:W-:-:S03]  /*0080*/  IMAD.SHL.U32 R13, R57, 0x4, RZ ;  /* 0x00000004390d7824 */ /* 0x002fc600078e00ff */
[----:B------:R-:W-:Y:S02]  /*0090*/  SHF.L.U32 R2, R0, 0x6, RZ ;  /* 0x0000000600027819 */ /* 0x000fe400000006ff */
[----:B------:R-:W-:Y:S02]  /*00a0*/  SHF.R.U32.HI R7, RZ, 0x4, R57 ;  /* 0x00000004ff077819 */ /* 0x000fe40000011639 */
[----:B------:R-:W-:Y:S02]  /*00b0*/  LOP3.LUT R13, R13, 0x3c, RZ, 0xc0, !PT ;  /* 0x0000003c0d0d7812 */ /* 0x000fe400078ec0ff */
[----:B--2---:R-:W-:Y:S02]  /*00c0*/  SHF.L.U32 R58, R58, 0x6, RZ ;  /* 0x000000063a3a7819 */ /* 0x004fe400000006ff */
[----:B------:R-:W-:Y:S02]  /*00d0*/  LOP3.LUT R3, R2, R13, RZ, 0xfc, !PT ;  /* 0x0000000d02037212 */ /* 0x000fe400078efcff */
[----:B------:R-:W-:-:S02]  /*00e0*/  SGXT.U32 R7, R7, 0x4 ;  /* 0x000000040707781a */ /* 0x000fc40000000000 */
[----:B------:R-:W-:Y:S02]  /*00f0*/  SHF.R.S32.HI R4, RZ, 0x1f, R3 ;  /* 0x0000001fff047819 */ /* 0x000fe40000011403 */
[----:B------:R-:W-:Y:S02]  /*0100*/  LOP3.LUT R12, R58, R7, RZ, 0xfc, !PT ;  /* 0x000000073a0c7212 */ /* 0x000fe400078efcff */
[----:B------:R-:W-:Y:S02]  /*0110*/  LEA.HI R4, R4, R3, RZ, 0x7 ;  /* 0x0000000304047211 */ /* 0x000fe400078f38ff */
[----:B------:R-:W-:Y:S02]  /*0120*/  ISETP.GE.AND P0, PT, R3, c[0x0][0x190], PT ;  /* 0x0000640003007a0c */ /* 0x000fe40003f06270 */
[----:B------:R-:W-:Y:S02]  /*0130*/  LOP3.LUT R6, R4, 0xffffff80, RZ, 0xc0, !PT ;  /* 0xffffff8004067812 */ /* 0x000fe400078ec0ff */
[----:B------:R-:W-:-:S02]  /*0140*/  SHF.R.S32.HI R4, RZ, 0x7, R4 ;  /* 0x00000007ff047819 */ /* 0x000fc40000011404 */
[C---:B------:R-:W-:Y:S01]  /*0150*/  LOP3.LUT R11, R12.reuse, 0x10, RZ, 0xfc, !PT ;  /* 0x000000100c0b7812 */ /* 0x040fe200078efcff */
[----:B------:R-:W-:Y:S01]  /*0160*/  IMAD.IADD R5, R3, 0x1, -R6 ;  /* 0x0000000103057824 */ /* 0x000fe200078e0a06 */
[----:B------:R-:W-:Y:S01]  /*0170*/  ISETP.LT.AND P1, PT, R12, 0x32, !P0 ;  /* 0x000000320c00780c */ /* 0x000fe20004721270 */
[----:B------:R-:W-:Y:S01]  /*0180*/  IMAD.MOV.U32 R3, RZ, RZ, 0x4 ;  /* 0x00000004ff037424 */ /* 0x000fe200078e00ff */
[C---:B------:R-:W-:Y:S01]  /*0190*/  ISETP.LT.AND P2, PT, R11.reuse, 0x32, !P0 ;  /* 0x000000320b00780c */ /* 0x040fe20004741270 */
[----:B------:R-:W-:Y:S01]  /*01a0*/  IMAD R19, R4, 0x1900, R5 ;  /* 0x0000190004137824 */ /* 0x000fe200078e0205 */
[----:B------:R-:W-:Y:S01]  /*01b0*/  CS2R R6, SRZ ;  /* 0x0000000000067805 */ /* 0x000fe2000001ff00 */
[----:B------:R-:W-:Y:S01]  /*01c0*/  CS2R R4, SRZ ;  /* 0x0000000000047805 */ /* 0x000fe2000001ff00 */
[C---:B------:R-:W-:Y:S01]  /*01d0*/  LOP3.LUT R18, R12.reuse, 0x20, RZ, 0xfc, !PT ;  /* 0x000000200c127812 */ /* 0x040fe200078efcff */
[----:B------:R-:W-:Y:S01]  /*01e0*/  IMAD R16, R11, 0x80, R19 ;  /* 0x000000800b107824 */ /* 0x000fe200078e0213 */
[----:B------:R-:W-:Y:S01]  /*01f0*/  LEA R14, R12, R19, 0x7 ;  /* 0x000000130c0e7211 */ /* 0x000fe200078e38ff */
[----:B------:R-:W-:Y:S01]  /*0200*/  CS2R R10, SRZ ;  /* 0x00000000000a7805 */ /* 0x000fe2000001ff00 */
[----:B------:R-:W-:Y:S01]  /*0210*/  ISETP.LT.AND P3, PT, R18, 0x32, !P0 ;  /* 0x000000321200780c */ /* 0x000fe20004761270 */
[----:B------:R-:W-:Y:S01]  /*0220*/  IMAD.WIDE R16, R16, R3, c[0x0][0x160] ;  /* 0x0000580010107625 */ /* 0x000fe200078e0203 */
[----:B------:R-:W-:-:S02]  /*0230*/  LOP3.LUT R12, R12, 0x30, RZ, 0xfc, !PT ;  /* 0x000000300c0c7812 */ /* 0x000fc400078efcff */
[----:B------:R-:W-:Y:S01]  /*0240*/  LEA R18, R18, R19, 0x7 ;  /* 0x0000001312127211 */ /* 0x000fe200078e38ff */
[-C--:B------:R-:W-:Y:S01]  /*0250*/  IMAD.WIDE R14, R14, R3.reuse, c[0x0][0x160] ;  /* 0x000058000e0e7625 */ /* 0x080fe200078e0203 */
[----:B------:R0:W2:Y:S01]  /*0260*/  @P2 LDG.E.EL.128 R8, [R16.64] ;  /* 0x0000000410082981 */ /* 0x0000a2000c2e1d00 */
[C---:B------:R-:W-:Y:S01]  /*0270*/  ISETP.LT.AND P0, PT, R12.reuse, 0x32, !P0 ;  /* 0x000000320c00780c */ /* 0x040fe20004701270 */
[----:B------:R-:W-:Y:S01]  /*0280*/  CS2R R20, SRZ ;  /* 0x0000000000147805 */ /* 0x000fe2000001ff00 */
[----:B------:R-:W-:Y:S01]  /*0290*/  IMAD R12, R12, 0x80, R19 ;  /* 0x000000800c0c7824 */ /* 0x000fe200078e0213 */
[----:B------:R1:W3:Y:S01]  /*02a0*/  @P1 LDG.E.EL.128 R4, [R14.64] ;  /* 0x000000040e041981 */ /* 0x0002e2000c2e1d00 */
[----:B------:R-:W-:Y:S01]  /*02b0*/  CS2R R22, SRZ ;  /* 0x0000000000167805 */ /* 0x000fe2000001ff00 */
[----:B------:R-:W-:Y:S01]  /*02c0*/  IMAD.WIDE R18, R18, R3, c[0x0][0x160] ;  /* 0x0000580012127625 */ /* 0x000fe200078e0203 */
[----:B------:R-:W-:Y:S01]  /*02d0*/  CS2R R28, SRZ ;  /* 0x00000000001c7805 */ /* 0x000fe2000001ff00 */
[----:B------:R-:W-:-:S03]  /*02e0*/  CS2R R30, SRZ ;  /* 0x00000000001e7805 */ /* 0x000fc6000001ff00 */
[----:B------:R4:W5:Y:S01]  /*02f0*/  @P3 LDG.E.EL.128 R20, [R18.64] ;  /* 0x0000000412143981 */ /* 0x000962000c2e1d00 */
[----:B-1----:R-:W-:-:S05]  /*0300*/  IMAD.WIDE R14, R12, R3, c[0x0][0x160] ;  /* 0x000058000c0e7625 */ /* 0x002fca00078e0203 */
[----:B------:R1:W5:Y:S01]  /*0310*/  @P0 LDG.E.EL.128 R28, [R14.64] ;  /* 0x000000040e1c0981 */ /* 0x000362000c2e1d00 */
[--C-:B------:R-:W-:Y:S02]  /*0320*/  SHF.R.U32.HI R53, RZ, 0x5, R57.reuse ;  /* 0x00000005ff357819 */ /* 0x100fe40000011639 */
[----:B0-----:R-:W-:Y:S02]  /*0330*/  SHF.R.U32.HI R17, RZ, 0x4, R57 ;  /* 0x00000004ff117819 */ /* 0x001fe40000011639 */
[----:B------:R-:W-:Y:S02]  /*0340*/  SGXT.U32 R53, R53, 0x3 ;  /* 0x000000033535781a */ /* 0x000fe40000000000 */
[----:B------:R-:W-:Y:S02]  /*0350*/  SGXT.U32 R17, R17, 0x1 ;  /* 0x000000011111781a */ /* 0x000fe40000000000 */
[----:B------:R-:W-:Y:S02]  /*0360*/  LOP3.LUT R59, R2, R53, RZ, 0xfc, !PT ;  /* 0x00000035023b7212 */ /* 0x000fe400078efcff */
[----:B-1----:R-:W-:-:S02]  /*0370*/  SHF.L.U32 R14, R53, 0x1, RZ ;  /* 0x00000001350e7819 */ /* 0x002fc400000006ff */
[----:B------:R-:W-:Y:S02]  /*0380*/  SHF.R.S32.HI R12, RZ, 0x1f, R59 ;  /* 0x0000001fff0c7819 */ /* 0x000fe4000001143b */
[----:B------:R-:W-:Y:S02]  /*0390*/  LOP3.LUT R14, R14, R17, RZ, 0xfc, !PT ;  /* 0x000000110e0e7212 */ /* 0x000fe400078efcff */
[----:B------:R-:W-:-:S03]  /*03a0*/  LEA.HI R12, R12, R59, RZ, 0x4 ;  /* 0x0000003b0c0c7211 */ /* 0x000fc600078f20ff */
[----:B------:R-:W-:Y:S01]  /*03b0*/  IMAD R13, R13, 0x41, R14 ;  /* 0x000000410d0d7824 */ /* 0x000fe200078e020e */
[----:B------:R-:W-:Y:S02]  /*03c0*/  LOP3.LUT R43, R2, 0x8, R53, 0xfe, !PT ;  /* 0x00000008022b7812 */ /* 0x000fe400078efe35 */
[----:B------:R-:W-:Y:S02]  /*03d0*/  SHF.R.S32.HI R16, RZ, 0x4, R12 ;  /* 0x00000004ff107819 */ /* 0x000fe4000001140c */
[----:B------:R-:W-:Y:S02]  /*03e0*/  SHF.R.S32.HI R0, RZ, 0x19, R0 ;  /* 0x00000019ff007819 */ /* 0x000fe40000011400 */
[----:B------:R-:W-:Y:S02]  /*03f0*/  LEA.HI R12, R16, R16, RZ, 0x3 ;  /* 0x00000010100c7211 */ /* 0x000fe400078f18ff */
[----:B------:R-:W-:Y:S02]  /*0400*/  SGXT R0, R0, 0x1 ;  /* 0x000000010000781a */ /* 0x000fe40000000200 */
[----:B------:R-:W-:-:S02]  /*0410*/  LOP3.LUT R15, R12, 0xfffffff8, RZ, 0xc0, !PT ;  /* 0xfffffff80c0f7812 */ /* 0x000fc400078ec0ff */
[----:B------:R-:W-:Y:S02]  /*0420*/  LEA.HI R12, R0, R59, RZ, 0x7 ;  /* 0x0000003b000c7211 */ /* 0x000fe400078f38ff */
[----:B------:R-:W-:Y:S02]  /*0430*/  ISETP.GE.AND P0, PT, R59, c[0x0][0x190], PT ;  /* 0x000064003b007a0c */ /* 0x000fe40003f06270 */
[----:B------:R-:W-:Y:S01]  /*0440*/  LOP3.LUT R45, R2, 0x18, R53, 0xfe, !PT ;  /* 0x00000018022d7812 */ /* 0x000fe200078efe35 */
[----:B------:R-:W-:Y:S01]  /*0450*/  IMAD.IADD R17, R16, 0x1, -R15 ;  /* 0x0000000110117824 */ /* 0x000fe200078e0a0f */
[----:B------:R-:W-:Y:S02]  /*0460*/  SHF.R.S32.HI R12, RZ, 0x7, R12 ;  /* 0x00000007ff0c7819 */ /* 0x000fe4000001140c */
[----:B------:R-:W-:Y:S01]  /*0470*/  LOP3.LUT R37, R2, 0x28, R53, 0xfe, !PT ;  /* 0x0000002802257812 */ /* 0x000fe200078efe35 */
[----:B------:R-:W-:Y:S02]  /*0480*/  CS2R R50, SRZ ;  /* 0x0000000000327805 */ /* 0x000fe4000001ff00 */
[----:B------:R-:W-:Y:S01]  /*0490*/  IMAD R17, R12, 0x190, R17 ;  /* 0x000001900c117824 */ /* 0x000fe200078e0211 */
[----:B------:R-:W-:-:S02]  /*04a0*/  SHF.R.S32.HI R12, RZ, 0x1f, R37 ;  /* 0x0000001fff0c7819 */ /* 0x000fc40000011425 */
[C-C-:B------:R-:W-:Y:S02]  /*04b0*/  LOP3.LUT R41, R2.reuse, 0x10, R53.reuse, 0xfe, !PT ;  /* 0x0000001002297812 */ /* 0x140fe400078efe35 */
[C-C-:B------:R-:W-:Y:S02]  /*04c0*/  LOP3.LUT R39, R2.reuse, 0x20, R53.reuse, 0xfe, !PT ;  /* 0x0000002002277812 */ /* 0x140fe400078efe35 */
[----:B------:R-:W-:Y:S02]  /*04d0*/  LOP3.LUT R27, R2, 0x30, R53, 0xfe, !PT ;  /* 0x00000030021b7812 */ /* 0x000fe400078efe35 */
[----:B------:R-:W-:Y:S02]  /*04e0*/  ISETP.GE.AND P2, PT, R41, c[0x0][0x190], PT ;  /* 0x0000640029007a0c */ /* 0x000fe40003f46270 */
[----:B------:R-:W-:Y:S02]  /*04f0*/  ISETP.GE.AND P3, PT, R39, c[0x0][0x190], PT ;  /* 0x0000640027007a0c */ /* 0x000fe40003f66270 */
[----:B------:R-:W-:-:S02]  /*0500*/  ISETP.GE.AND P4, PT, R27, c[0x0][0x190], PT ;  /* 0x000064001b007a0c */ /* 0x000fc40003f86270 */
[----:B------:R-:W-:Y:S01]  /*0510*/  SHF.L.U32 R15, R57, 0x1, RZ ;  /* 0x00000001390f7819 */ /* 0x000fe200000006ff */
[----:B------:R-:W-:Y:S01]  /*0520*/  IMAD.MOV.U32 R16, RZ, RZ, RZ ;  /* 0x000000ffff107224 */ /* 0x000fe200078e00ff */
[----:B----4-:R-:W-:Y:S02]  /*0530*/  CS2R R18, SRZ ;  /* 0x0000000000127805 */ /* 0x010fe4000001ff00 */
[----:B------:R-:W-:Y:S02]  /*0540*/  LOP3.LUT R58, R58, 0x3e, R15, 0xf8, !PT ;  /* 0x0000003e3a3a7812 */ /* 0x000fe400078ef80f */
[----:B------:R-:W-:Y:S01]  /*0550*/  CS2R R14, SRZ ;  /* 0x00000000000e7805 */ /* 0x000fe2000001ff00 */
[----:B------:R-:W-:Y:S02]  /*0560*/  ISETP.GE.AND P1, PT, R43, c[0x0][0x190], PT ;  /* 0x000064002b007a0c */ /* 0x000fe40003f26270 */
[----:B------:R-:W-:Y:S01]  /*0570*/  LOP3.LUT R35, R2, 0x38, R53, 0xfe, !PT ;  /* 0x0000003802237812 */ /* 0x000fe200078efe35 */
[----:B------:R-:W-:Y:S01]  /*0580*/  IMAD.MOV.U32 R26, RZ, RZ, RZ ;  /* 0x000000ffff1a7224 */ /* 0x000fe200078e00ff */
[C---:B------:R-:W-:Y:S01]  /*0590*/  LEA R60, R58.reuse, 0x8, 0x3 ;  /* 0x000000083a3c7811 */ /* 0x040fe200078e18ff */
[----:B------:R-:W-:-:S03]  /*05a0*/  IMAD R34, R58, 0x8, R17 ;  /* 0x000000083a227824 */ /* 0x000fc600078e0211 */
[----:B------:R-:W-:Y:S01]  /*05b0*/  IADD3 R38, R60, R17, RZ ;  /* 0x000000113c267210 */ /* 0x000fe20007ffe0ff */
[----:B------:R-:W-:Y:S01]  /*05c0*/  IMAD.MOV.U32 R56, RZ, RZ, RZ ;  /* 0x000000ffff387224 */ /* 0x000fe200078e00ff */
[----:B------:R-:W-:Y:S01]  /*05d0*/  CS2R R54, SRZ ;  /* 0x0000000000367805 */ /* 0x000fe2000001ff00 */
[C---:B------:R-:W-:Y:S02]  /*05e0*/  LEA.HI R36, R0.reuse, R41, RZ, 0x4 ;  /* 0x0000002900247211 */ /* 0x040fe400078f20ff */
[----:B------:R-:W-:Y:S02]  /*05f0*/  LEA.HI R17, R0, R43, RZ, 0x7 ;  /* 0x0000002b00117211 */ /* 0x000fe400078f38ff */
[----:B------:R-:W-:Y:S02]  /*0600*/  MOV R2, RZ ;  /* 0x000000ff00027202 */ /* 0x000fe40000000f00 */
[----:B------:R-:W-:Y:S02]  /*0610*/  MOV R52, RZ ;  /* 0x000000ff00347202 */ /* 0x000fe40000000f00 */
[----:B------:R-:W-:Y:S01]  /*0620*/  SHF.R.S32.HI R17, RZ, 0x7, R17 ;  /* 0x00000007ff117819 */ /* 0x000fe20000011411 */
[----:B------:R-:W-:Y:S01]  /*0630*/  IMAD.MOV.U32 R42, RZ, RZ, RZ ;  /* 0x000000ffff2a7224 */ /* 0x000fe200078e00ff */
[----:B------:R-:W-:-:S02]  /*0640*/  MOV R44, RZ ;  /* 0x000000ff002c7202 */ /* 0x000fc40000000f00 */
[----:B------:R-:W-:Y:S01]  /*0650*/  MOV R46, RZ ;  /* 0x000000ff002e7202 */ /* 0x000fe20000000f00 */
[----:B--2---:R0:W-:Y:S04]  /*0660*/  STS [R13.X4+0x40], R8 ;  /* 0x000040080d007388 */ /* 0x0041e80000004800 */
[----:B---3--:R1:W-:Y:S01]  /*0670*/  STS [R13.X4], R4 ;  /* 0x000000040d007388 */ /* 0x0083e20000004800 */
[----:B0-----:R-:W-:Y:S02]  /*0680*/  SHF.R.S32.HI R8, RZ, 0x1f, R43 ;  /* 0x0000001fff087819 */ /* 0x001fe4000001142b */
[----:B-1----:R-:W-:Y:S02]  /*0690*/  SHF.R.S32.HI R4, RZ, 0x1f, R59 ;  /* 0x0000001fff047819 */ /* 0x002fe4000001143b */
[----:B------:R-:W-:-:S02]  /*06a0*/  LEA.HI R8, R8, R43, RZ, 0x4 ;  /* 0x0000002b08087211 */ /* 0x000fc400078f20ff */
[----:B------:R-:W-:Y:S01]  /*06b0*/  LEA.HI R4, R4, R59, RZ, 0x4 ;  /* 0x0000003b04047211 */ /* 0x000fe200078f20ff */
[----:B------:R0:W-:Y:S03]  /*06c0*/  STS [R13.X4+0x248], R10 ;  /* 0x0002480a0d007388 */ /* 0x0001e60000004800 */
[----:B------:R-:W-:Y:S01]  /*06d0*/  LOP3.LUT R4, R4, 0xfffffff0, RZ, 0xc0, !PT ;  /* 0xfffffff004047812 */ /* 0x000fe200078ec0ff */
[----:B-----5:R1:W-:Y:S01]  /*06e0*/  STS [R13.X4+0x288], R22 ;  /* 0x000288160d007388 */ /* 0x0203e20000004800 */
[----:B0-----:R-:W-:-:S03]  /*06f0*/  LOP3.LUT R10, R8, 0xfffffff0, RZ, 0xc0, !PT ;  /* 0xfffffff0080a7812 */ /* 0x001fc600078ec0ff */
[----:B------:R0:W-:Y:S01]  /*0700*/  STS [R13.X4+0x80], R20 ;  /* 0x000080140d007388 */ /* 0x0001e20000004800 */
[----:B-1----:R-:W-:-:S03]  /*0710*/  IADD3 R22, R59, -R4, RZ ;  /* 0x800000043b167210 */ /* 0x002fc60007ffe0ff */
[----:B------:R1:W-:Y:S01]  /*0720*/  STS [R13.X4+0x104], R5 ;  /* 0x000104050d007388 */ /* 0x0003e20000004800 */
[----:B0-----:R-:W-:Y:S02]  /*0730*/  IADD3 R20, R43, -R10, RZ ;  /* 0x8000000a2b147210 */ /* 0x001fe40007ffe0ff */
[----:B------:R-:W-:Y:S01]  /*0740*/  SHF.R.S32.HI R10, RZ, 0x1f, R45 ;  /* 0x0000001fff0a7819 */ /* 0x000fe2000001142d */
[----:B------:R0:W-:Y:S01]  /*0750*/  STS [R13.X4+0x38c], R23 ;  /* 0x00038c170d007388 */ /* 0x0001e20000004800 */
[----:B-1----:R-:W-:Y:S02]  /*0760*/  IMAD.WIDE R4, R22, R3, c[0x0][0x178] ;  /* 0x00005e0016047625 */ /* 0x002fe400078e0203 */
[----:B------:R-:W-:Y:S01]  /*0770*/  LEA.HI R10, R10, R45, RZ, 0x4 ;  /* 0x0000002d0a0a7211 */ /* 0x000fe200078f20ff */
[----:B------:R-:W-:Y:S04]  /*0780*/  STS [R13.X4+0x208], R6 ;  /* 0x000208060d007388 */ /* 0x000fe80000004800 */
[----:B------:R-:W-:Y:S01]  /*0790*/  STS [R13.X4+0x30c], R7 ;  /* 0x00030c070d007388 */ /* 0x000fe20000004800 */
[----:B0-----:R-:W-:-:S03]  /*07a0*/  IMAD.WIDE R22, R22, R3, c[0x0][0x180] ;  /* 0x0000600016167625 */ /* 0x001fc600078e0203 */
[----:B------:R-:W-:Y:S04]  /*07b0*/  STS [R13.X4+0x144], R9 ;  /* 0x000144090d007388 */ /* 0x000fe80000004800 */
[----:B------:R-:W-:Y:S04]  /*07c0*/  STS [R13.X4+0x34c], R11 ;  /* 0x00034c0b0d007388 */ /* 0x000fe80000004800 */
[----:B------:R-:W-:Y:S04]  /*07d0*/  STS [R13.X4+0x184], R21 ;  /* 0x000184150d007388 */ /* 0x000fe80000004800 */
[----:B------:R-:W-:Y:S04]  /*07e0*/  STS [R13.X4+0xc0], R28 ;  /* 0x0000c01c0d007388 */ /* 0x000fe80000004800 */
[----:B------:R-:W-:Y:S04]  /*07f0*/  STS [R13.X4+0x1c4], R29 ;  /* 0x0001c41d0d007388 */ /* 0x000fe80000004800 */
[----:B------:R-:W-:Y:S04]  /*0800*/  STS [R13.X4+0x2c8], R30 ;  /* 0x0002c81e0d007388 */ /* 0x000fe80000004800 */
[----:B------:R-:W-:Y:S04]  /*0810*/  STS [R13.X4+0x3cc], R31 ;  /* 0x0003cc1f0d007388 */ /* 0x000fe80000004800 */
[----:B------:R-:W-:Y:S06]  /*0820*/  BAR.SYNC 0x0 ;  /* 0x0000000000007b1d */ /* 0x000fec0000000000 */
[----:B------:R-:W-:Y:S01]  /*0830*/  LEA.HI R13, R12, R37, RZ, 0x4 ;  /* 0x000000250c0d7211 */ /* 0x000fe200078f20ff */
[----:B------:R0:W2:Y:S01]  /*0840*/  @!P0 LDG.E.EL R51, [R4.64] ;  /* 0x0000000404338981 */ /* 0x0000a2000c2e1900 */
[----:B------:R-:W-:-:S03]  /*0850*/  LOP3.LUT R12, R10, 0xfffffff0, RZ, 0xc0, !PT ;  /* 0xfffffff00a0c7812 */ /* 0x000fc600078ec0ff */
[----:B------:R1:W2:Y:S01]  /*0860*/  @!P0 LDG.E.EL R50, [R22.64] ;  /* 0x0000000416328981 */ /* 0x0002a2000c2e1900 */
[----:B------:R-:W-:Y:S02]  /*0870*/  ISETP.GE.AND P0, PT, R45, c[0x0][0x190], PT ;  /* 0x000064002d007a0c */ /* 0x000fe40003f06270 */
[----:B------:R-:W-:Y:S01]  /*0880*/  LOP3.LUT R24, R13, 0xfffffff0, RZ, 0xc0, !PT ;  /* 0xfffffff00d187812 */ /* 0x000fe200078ec0ff */
[----:B------:R-:W-:Y:S01]  /*0890*/  IMAD.IADD R28, R45, 0x1, -R12 ;  /* 0x000000012d1c7824 */ /* 0x000fe200078e0a0c */
[----:B------:R-:W-:Y:S01]  /*08a0*/  CS2R R6, SRZ ;  /* 0x0000000000067805 */ /* 0x000fe2000001ff00 */
[----:B------:R-:W-:Y:S01]  /*08b0*/  IMAD.MOV.U32 R11, RZ, RZ, RZ ;  /* 0x000000ffff0b7224 */ /* 0x000fe200078e00ff */
[----:B------:R0:W3:Y:S01]  /*08c0*/  @!P2 LDG.E.EL R16, [R4.64] ;  /* 0x000000040410a981 */ /* 0x0000e2000c2e1900 */
[C---:B------:R-:W-:Y:S02]  /*08d0*/  IMAD.IADD R32, R37.reuse, 0x1, -R24 ;  /* 0x0000000125207824 */ /* 0x040fe400078e0a18 */
[CC--:B------:R-:W-:Y:S01]  /*08e0*/  IMAD.WIDE R24, R28.reuse, R3.reuse, c[0x0][0x178] ;  /* 0x00005e001c187625 */ /* 0x0c0fe200078e0203 */
[----:B------:R1:W3:Y:S03]  /*08f0*/  @!P2 LDG.E.EL R19, [R22.64] ;  /* 0x000000041613a981 */ /* 0x0002e6000c2e1900 */
[----:B------:R-:W-:Y:S01]  /*0900*/  IMAD.WIDE R28, R28, R3, c[0x0][0x180] ;  /* 0x000060001c1c7625 */ /* 0x000fe200078e0203 */
[----:B------:R-:W-:Y:S01]  /*0910*/  ISETP.GE.AND P2, PT, R37, c[0x0][0x190], PT ;  /* 0x0000640025007a0c */ /* 0x000fe20003f46270 */
[----:B------:R4:W5:Y:S04]  /*0920*/  @!P0 LDG.E.EL R18, [R24.64] ;  /* 0x0000000418128981 */ /* 0x000968000c2e1900 */
[----:B------:R0:W5:Y:S01]  /*0930*/  @!P0 LDG.E.EL R15, [R28.64] ;  /* 0x000000041c0f8981 */ /* 0x000162000c2e1900 */
[----:B------:R-:W-:-:S03]  /*0940*/  ISETP.GE.AND P0, PT, R58, 0x32, PT ;  /* 0x000000323a00780c */ /* 0x000fc60003f06270 */
[----:B------:R0:W2:Y:S04]  /*0950*/  @!P3 LDG.E.EL R14, [R4.64] ;  /* 0x00000004040eb981 */ /* 0x0000a8000c2e1900 */
[----:B------:R0:W2:Y:S04]  /*0960*/  @!P4 LDG.E.EL R7, [R4.64] ;  /* 0x000000040407c981 */ /* 0x0000a8000c2e1900 */
[----:B------:R1:W2:Y:S04]  /*0970*/  @!P3 LDG.E.EL R11, [R22.64] ;  /* 0x00000004160bb981 */ /* 0x0002a8000c2e1900 */
[----:B------:R1:W2:Y:S01]  /*0980*/  @!P4 LDG.E.EL R6, [R22.64] ;  /* 0x000000041606c981 */ /* 0x0002a2000c2e1900 */
[----:B0-----:R-:W-:Y:S01]  /*0990*/  IMAD.WIDE R4, R20, R3, c[0x0][0x178] ;  /* 0x00005e0014047625 */ /* 0x001fe200078e0203 */
[----:B------:R-:W-:-:S02]  /*09a0*/  MOV R21, RZ ;  /* 0x000000ff00157202 */ /* 0x000fc40000000f00 */
[----:B------:R-:W-:Y:S01]  /*09b0*/  ISETP.LT.AND P5, PT, R59, c[0x0][0x190], !P0 ;  /* 0x000064003b007a0c */ /* 0x000fe200047a1270 */
[-C--:B------:R-:W-:Y:S01]  /*09c0*/  IMAD.WIDE R30, R32, R3.reuse, c[0x0][0x178] ;  /* 0x00005e00201e7625 */ /* 0x080fe200078e0203 */
[----:B------:R-:W-:Y:S01]  /*09d0*/  MOV R12, RZ ;  /* 0x000000ff000c7202 */ /* 0x000fe20000000f00 */
[----:B------:R0:W2:Y:S02]  /*09e0*/  @!P1 LDG.E.EL R26, [R4.64] ;  /* 0x00000004041a9981 */ /* 0x0000a4000c2e1900 */
[----:B-1----:R-:W-:Y:S01]  /*09f0*/  IMAD.WIDE R22, R20, R3, c[0x0][0x180] ;  /* 0x0000600014167625 */ /* 0x002fe200078e0203 */
[----:B------:R-:W-:Y:S02]  /*0a00*/  SHF.R.S32.HI R20, RZ, 0x1f, R35 ;  /* 0x0000001fff147819 */ /* 0x000fe40000011423 */
[----:B------:R1:W2:Y:S02]  /*0a10*/  @!P2 LDG.E.EL R12, [R30.64] ;  /* 0x000000041e0ca981 */ /* 0x0002a4000c2e1900 */
[----:B------:R-:W-:-:S02]  /*0a20*/  LEA.HI R20, R20, R35, RZ, 0x4 ;  /* 0x0000002314147211 */ /* 0x000fc400078f20ff */
[----:B------:R4:W2:Y:S01]  /*0a30*/  @!P1 LDG.E.EL R21, [R22.64] ;  /* 0x0000000416159981 */ /* 0x0008a2000c2e1900 */
[----:B------:R-:W-:Y:S02]  /*0a40*/  ISETP.GE.AND P1, PT, R35, c[0x0][0x190], PT ;  /* 0x0000640023007a0c */ /* 0x000fe40003f26270 */
[----:B0-----:R-:W-:Y:S01]  /*0a50*/  LOP3.LUT R4, R20, 0xfffffff0, RZ, 0xc0, !PT ;  /* 0xfffffff014047812 */ /* 0x001fe200078ec0ff */
[----:B-1----:R-:W-:-:S03]  /*0a60*/  IMAD.WIDE R30, R34, R3, c[0x0][0x170] ;  /* 0x00005c00221e7625 */ /* 0x002fc600078e0203 */
[----:B------:R-:W-:Y:S01]  /*0a70*/  IADD3 R28, R35, -R4, RZ ;  /* 0x80000004231c7210 */ /* 0x000fe20007ffe0ff */
[-C--:B----4-:R-:W-:Y:S01]  /*0a80*/  IMAD.WIDE R22, R32, R3.reuse, c[0x0][0x180] ;  /* 0x0000600020167625 */ /* 0x090fe200078e0203 */
[----:B------:R0:W4:Y:S03]  /*0a90*/  @P5 LDG.E.EL R56, [R30.64] ;  /* 0x000000041e385981 */ /* 0x000126000c2e1900 */
[-C--:B------:R-:W-:Y:S01]  /*0aa0*/  IMAD.WIDE R32, R38, R3.reuse, c[0x0][0x170] ;  /* 0x00005c0026207625 */ /* 0x080fe200078e0203 */
[----:B------:R-:W-:Y:S02]  /*0ab0*/  ISETP.LT.AND P6, PT, R43, c[0x0][0x190], !P0 ;  /* 0x000064002b007a0c */ /* 0x000fe400047c1270 */
[----:B------:R-:W-:Y:S01]  /*0ac0*/  MOV R9, RZ ;  /* 0x000000ff00097202 */ /* 0x000fe20000000f00 */
[----:B------:R-:W-:Y:S01]  /*0ad0*/  IMAD.MOV.U32 R5, RZ, RZ, RZ ;  /* 0x000000ffff057224 */ /* 0x000fe200078e00ff */
[----:B------:R1:W2:Y:S01]  /*0ae0*/  @P5 LDG.E.EL R54, [R32.64] ;  /* 0x0000000420365981 */ /* 0x0002a2000c2e1900 */
[----:B------:R-:W-:Y:S01]  /*0af0*/  P2R R4, PR, RZ, 0x20 ;  /* 0x00000020ff047803 */ /* 0x000fe20000000000 */
[CC--:B------:R-:W-:Y:S01]  /*0b00*/  IMAD.WIDE R24, R28.reuse, R3.reuse, c[0x0][0x178] ;  /* 0x00005e001c187625 */ /* 0x0c0fe200078e0203 */
[----:B0-----:R-:W-:Y:S01]  /*0b10*/  P2R R30, PR, RZ, 0x40 ;  /* 0x00000040ff1e7803 */ /* 0x001fe20000000000 */
[----:B------:R0:W2:Y:S01]  /*0b20*/  @!P2 LDG.E.EL R9, [R22.64] ;  /* 0x000000041609a981 */ /* 0x0000a2000c2e1900 */
[----:B------:R-:W-:Y:S01]  /*0b30*/  SHF.R.S32.HI R43, RZ, 0x4, R36 ;  /* 0x00000004ff2b7819 */ /* 0x000fe20000011424 */
[----:B------:R-:W-:Y:S01]  /*0b40*/  IMAD.WIDE R28, R28, R3, c[0x0][0x180] ;  /* 0x000060001c1c7625 */ /* 0x000fe200078e0203 */
[----:B------:R-:W-:Y:S01]  /*0b50*/  ISETP.NE.AND P6, PT, R4, RZ, PT ;  /* 0x000000ff0400720c */ /* 0x000fe20003fc5270 */
[----:B------:R1:W2:Y:S01]  /*0b60*/  @!P1 LDG.E.EL R5, [R24.64] ;  /* 0x0000000418059981 */ /* 0x0002a2000c2e1900 */
[----:B------:R-:W-:-:S02]  /*0b70*/  ISETP.LT.AND P5, PT, R41, c[0x0][0x190], !P0 ;  /* 0x0000640029007a0c */ /* 0x000fc400047a1270 */
[----:B------:R-:W-:Y:S01]  /*0b80*/  ISETP.LT.AND P4, PT, R45, c[0x0][0x190], !P0 ;  /* 0x000064002d007a0c */ /* 0x000fe20004781270 */
[----:B------:R1:W2:Y:S01]  /*0b90*/  @!P1 LDG.E.EL R2, [R28.64] ;  /* 0x000000041c029981 */ /* 0x0002a2000c2e1900 */
[C---:B0-----:R-:W-:Y:S02]  /*0ba0*/  LEA.HI R22, R0.reuse, R39, RZ, 0x4 ;  /* 0x0000002700167211 */ /* 0x041fe400078f20ff */
[----:B------:R-:W-:Y:S02]  /*0bb0*/  LEA.HI R23, R43, R43, RZ, 0x3 ;  /* 0x0000002b2b177211 */ /* 0x000fe400078f18ff */
[----:B-1----:R-:W-:Y:S02]  /*0bc0*/  LEA.HI R24, R0, R27, RZ, 0x4 ;  /* 0x0000001b00187211 */ /* 0x002fe400078f20ff */
[----:B------:R-:W-:Y:S02]  /*0bd0*/  ISETP.LT.AND P3, PT, R39, c[0x0][0x190], !P0 ;  /* 0x0000640027007a0c */ /* 0x000fe40004761270 */
[----:B------:R-:W-:-:S02]  /*0be0*/  ISETP.LT.AND P2, PT, R37, c[0x0][0x190], !P0 ;  /* 0x0000640025007a0c */ /* 0x000fc40004741270 */
[C---:B------:R-:W-:Y:S02]  /*0bf0*/  LEA.HI R41, R0.reuse, R41, RZ, 0x7 ;  /* 0x0000002900297211 */ /* 0x040fe400078f38ff */
[C---:B------:R-:W-:Y:S02]  /*0c00*/  LEA.HI R45, R0.reuse, R45, RZ, 0x7 ;  /* 0x0000002d002d7211 */ /* 0x040fe400078f38ff */
[C---:B------:R-:W-:Y:S02]  /*0c10*/  LEA.HI R39, R0.reuse, R39, RZ, 0x7 ;  /* 0x0000002700277211 */ /* 0x040fe400078f38ff */
[C---:B------:R-:W-:Y:S02]  /*0c20*/  LEA.HI R37, R0.reuse, R37, RZ, 0x7 ;  /* 0x0000002500257211 */ /* 0x040fe400078f38ff */
[C---:B------:R-:W-:Y:S02]  /*0c30*/  LEA.HI R36, R0.reuse, R35, RZ, 0x7 ;  /* 0x0000002300247211 */ /* 0x040fe400078f38ff */
[----:B------:R-:W-:-:S02]  /*0c40*/  LEA.HI R28, R0, R27, RZ, 0x7 ;  /* 0x0000001b001c7211 */ /* 0x000fc400078f38ff */
[----:B------:R-:W-:Y:S02]  /*0c50*/  LOP3.LUT R32, R23, 0xfffffff8, RZ, 0xc0, !PT ;  /* 0xfffffff817207812 */ /* 0x000fe400078ec0ff */
[----:B------:R-:W-:Y:S01]  /*0c60*/  SHF.R.S32.HI R0, RZ, 0x4, R22 ;  /* 0x00000004ff007819 */ /* 0x000fe20000011416 */
[----:B------:R-:W-:Y:S01]  /*0c70*/  IMAD.WIDE R22, R38, R3, c[0x0][0x168] ;  /* 0x00005a0026167625 */ /* 0x000fe200078e0203 */
[----:B------:R-:W-:-:S03]  /*0c80*/  SHF.R.S32.HI R29, RZ, 0x4, R24 ;  /* 0x00000004ff1d7819 */ /* 0x000fc60000011418 */
[----:B------:R-:W-:Y:S01]  /*0c90*/  IMAD.WIDE R24, R34, R3, c[0x0][0x168] ;  /* 0x00005a0022187625 */ /* 0x000fe200078e0203 */
[----:B------:R0:W3:Y:S04]  /*0ca0*/  @P6 LDG.E.EL R55, [R22.64] ;  /* 0x0000000416376981 */ /* 0x0000e8000c2e1900 */
[----:B------:R1:W5:Y:S01]  /*0cb0*/  @P6 LDG.E.EL R52, [R24.64] ;  /* 0x0000000418346981 */ /* 0x000362000c2e1900 */
[----:B------:R-:W-:Y:S02]  /*0cc0*/  ISETP.LT.AND P1, PT, R27, c[0x0][0x190], !P0 ;  /* 0x000064001b007a0c */ /* 0x000fe40004721270 */
[----:B------:R-:W-:-:S04]  /*0cd0*/  LEA.HI R27, R0, R0, RZ, 0x3 ;  /* 0x00000000001b7211 */ /* 0x000fc800078f18ff */
[----:B------:R-:W-:Y:S02]  /*0ce0*/  LOP3.LUT R31, R27, 0xfffffff8, RZ, 0xc0, !PT ;  /* 0xfffffff81b1f7812 */ /* 0x000fe400078ec0ff */
[----:B------:R-:W-:Y:S01]  /*0cf0*/  SHF.R.S32.HI R27, RZ, 0x4, R8 ;  /* 0x00000004ff1b7819 */ /* 0x000fe20000011408 */
[----:B------:R-:W-:-:S03]  /*0d00*/  IMAD.IADD R43, R43, 0x1, -R32 ;  /* 0x000000012b2b7824 */ /* 0x000fc600078e0a20 */
[C---:B------:R-:W-:Y:S01]  /*0d10*/  LEA.HI R8, R27.reuse, R27, RZ, 0x3 ;  /* 0x0000001b1b087211 */ /* 0x040fe200078f18ff */
[----:B------:R-:W-:Y:S01]  /*0d20*/  IMAD.IADD R32, R0, 0x1, -R31 ;  /* 0x0000000100207824 */ /* 0x000fe200078e0a1f */
[----:B------:R-:W-:Y:S02]  /*0d30*/  ISETP.NE.AND P6, PT, R30, RZ, PT ;  /* 0x000000ff1e00720c */ /* 0x000fe40003fc5270 */
[----:B------:R-:W-:Y:S02]  /*0d40*/  LOP3.LUT R30, R8, 0xfffffff8, RZ, 0xc0, !PT ;  /* 0xfffffff8081e7812 */ /* 0x000fe400078ec0ff */
[----:B------:R-:W-:Y:S02]  /*0d50*/  SHF.R.S32.HI R0, RZ, 0x7, R41 ;  /* 0x00000007ff007819 */ /* 0x000fe40000011429 */
[----:B------:R-:W-:Y:S02]  /*0d60*/  SHF.R.S32.HI R10, RZ, 0x4, R10 ;  /* 0x00000004ff0a7819 */ /* 0x000fe4000001140a */
[----:B------:R-:W-:Y:S01]  /*0d70*/  SHF.R.S32.HI R13, RZ, 0x4, R13 ;  /* 0x00000004ff0d7819 */ /* 0x000fe2000001140d */
[----:B------:R-:W-:Y:S01]  /*0d80*/  IMAD.IADD R30, R27, 0x1, -R30 ;  /* 0x000000011b1e7824 */ /* 0x000fe200078e0a1e */
[----:B------:R-:W-:Y:S01]  /*0d90*/  LEA.HI R33, R29, R29, RZ, 0x3 ;  /* 0x0000001d1d217211 */ /* 0x000fe200078f18ff */
[----:B------:R-:W-:Y:S01]  /*0da0*/  IMAD R43, R0, 0x190, R43 ;  /* 0x00000190002b7824 */ /* 0x000fe200078e022b */
[----:B0-----:R-:W-:-:S02]  /*0db0*/  LEA.HI R22, R10, R10, RZ, 0x3 ;  /* 0x0000000a0a167211 */ /* 0x001fc400078f18ff */
[----:B------:R-:W-:Y:S01]  /*0dc0*/  LEA.HI R0, R13, R13, RZ, 0x3 ;  /* 0x0000000d0d007211 */ /* 0x000fe200078f18ff */
[----:B------:R-:W-:Y:S01]  /*0dd0*/  IMAD R31, R17, 0x190, R30 ;  /* 0x00000190111f7824 */ /* 0x000fe200078e021e */
[----:B------:R-:W-:Y:S02]  /*0de0*/  LOP3.LUT R34, R33, 0xfffffff8, RZ, 0xc0, !PT ;  /* 0xfffffff821227812 */ /* 0x000fe400078ec0ff */
[----:B------:R-:W-:Y:S02]  /*0df0*/  LOP3.LUT R23, R22, 0xfffffff8, RZ, 0xc0, !PT ;  /* 0xfffffff816177812 */ /* 0x000fe400078ec0ff */
[----:B------:R-:W-:Y:S02]  /*0e00*/  LOP3.LUT R22, R0, 0xfffffff8, RZ, 0xc0, !PT ;  /* 0xfffffff800167812 */ /* 0x000fe400078ec0ff */
[----:B------:R-:W-:Y:S01]  /*0e10*/  IADD3 R8, R29, -R34, RZ ;  /* 0x800000221d087210 */ /* 0x000fe20007ffe0ff */
[----:B------:R-:W-:Y:S01]  /*0e20*/  IMAD R34, R58, 0x8, R31 ;  /* 0x000000083a227824 */ /* 0x000fe200078e021f */
[----:B------:R-:W-:Y:S01]  /*0e30*/  SHF.R.S32.HI R0, RZ, 0x4, R20 ;  /* 0x00000004ff007819 */ /* 0x000fe20000011414 */
[----:B------:R-:W-:Y:S01]  /*0e40*/  IMAD.IADD R20, R13, 0x1, -R22 ;  /* 0x000000010d147824 */ /* 0x000fe200078e0a16 */
[----:B------:R-:W-:Y:S01]  /*0e50*/  IADD3 R10, R10, -R23, RZ ;  /* 0x800000170a0a7210 */ /* 0x000fe20007ffe0ff */
[----:B------:R-:W-:Y:S01]  /*0e60*/  IMAD.WIDE R22, R34, R3, c[0x0][0x168] ;  /* 0x00005a0022167625 */ /* 0x000fe200078e0203 */
[----:B------:R-:W-:-:S02]  /*0e70*/  MOV R27, RZ ;  /* 0x000000ff001b7202 */ /* 0x000fc40000000f00 */
[----:B------:R-:W-:-:S04]  /*0e80*/  LEA.HI R13, R0, R0, RZ, 0x3 ;  /* 0x00000000000d7211 */ /* 0x000fc800078f18ff */
[----:B------:R0:W5:Y:S01]  /*0e90*/  @P6 LDG.E.EL R27, [R22.64] ;  /* 0x00000004161b6981 */ /* 0x000162000c2e1900 */
[----:B-1----:R-:W-:Y:S02]  /*0ea0*/  SHF.R.S32.HI R25, RZ, 0x7, R39 ;  /* 0x00000007ff197819 */ /* 0x002fe40000011427 */
[----:B------:R-:W-:Y:S02]  /*0eb0*/  SHF.R.S32.HI R17, RZ, 0x7, R28 ;  /* 0x00000007ff117819 */ /* 0x000fe4000001141c */
[----:B------:R-:W-:Y:S01]  /*0ec0*/  LOP3.LUT R29, R13, 0xfffffff8, RZ, 0xc0, !PT ;  /* 0xfffffff80d1d7812 */ /* 0x000fe200078ec0ff */
[----:B------:R-:W-:Y:S01]  /*0ed0*/  IMAD R25, R25, 0x190, R32 ;  /* 0x0000019019197824 */ /* 0x000fe200078e0220 */
[----:B------:R-:W-:Y:S01]  /*0ee0*/  SHF.R.S32.HI R13, RZ, 0x7, R37 ;  /* 0x00000007ff0d7819 */ /* 0x000fe20000011425 */
[----:B------:R-:W-:Y:S01]  /*0ef0*/  IMAD R37, R17, 0x190, R8 ;  /* 0x0000019011257824 */ /* 0x000fe200078e0208 */
[----:B------:R-:W-:Y:S02]  /*0f00*/  SHF.R.S32.HI R45, RZ, 0x7, R45 ;  /* 0x00000007ff2d7819 */ /* 0x000fe4000001142d */
[----:B------:R-:W-:-:S02]  /*0f10*/  IADD3 R32, R60, R31, RZ ;  /* 0x0000001f3c207210 */ /* 0x000fc40007ffe0ff */
[----:B------:R-:W-:Y:S01]  /*0f20*/  LEA R8, R58, R43, 0x3 ;  /* 0x0000002b3a087211 */ /* 0x000fe200078e18ff */
[----:B------:R-:W-:Y:S01]  /*0f30*/  IMAD R13, R13, 0x190, R20 ;  /* 0x000001900d0d7824 */ /* 0x000fe200078e0214 */
[----:B------:R-:W-:Y:S01]  /*0f40*/  ISETP.LT.AND P0, PT, R35, c[0x0][0x190], !P0 ;  /* 0x0000640023007a0c */ /* 0x000fe20004701270 */
[----:B------:R-:W-:Y:S01]  /*0f50*/  IMAD R45, R45, 0x190, R10 ;  /* 0x000001902d2d7824 */ /* 0x000fe200078e020a */
[----:B------:R-:W-:Y:S01]  /*0f60*/  IADD3 R0, R0, -R29, RZ ;  /* 0x8000001d00007210 */ /* 0x000fe20007ffe0ff */
[----:B------:R-:W-:Y:S01]  /*0f70*/  IMAD.MOV.U32 R20, RZ, RZ, RZ ;  /* 0x000000ffff147224 */ /* 0x000fe200078e00ff */
[----:B------:R-:W-:Y:S01]  /*0f80*/  MOV R17, RZ ;  /* 0x000000ff00117202 */ /* 0x000fe20000000f00 */
[----:B------:R-:W-:Y:S02]  /*0f90*/  IMAD.MOV.U32 R29, RZ, RZ, RZ ;  /* 0x000000ffff1d7224 */ /* 0x000fe400078e00ff */
[----:B------:R-:W-:Y:S02]  /*0fa0*/  IMAD.MOV.U32 R41, RZ, RZ, RZ ;  /* 0x000000ffff297224 */ /* 0x000fe400078e00ff */
[----:B------:R-:W-:-:S04]  /*0fb0*/  IMAD.WIDE R34, R34, R3, c[0x0][0x170] ;  /* 0x00005c0022227625 */ /* 0x000fc800078e0203 */
[CC--:B------:R-:W-:Y:S01]  /*0fc0*/  IMAD.WIDE R38, R32.reuse, R3.reuse, c[0x0][0x168] ;  /* 0x00005a0020267625 */ /* 0x0c0fe200078e0203 */
[----:B------:R1:W5:Y:S03]  /*0fd0*/  @P6 LDG.E.EL R20, [R34.64] ;  /* 0x0000000422146981 */ /* 0x000366000c2e1900 */
[-C--:B------:R-:W-:Y:S01]  /*0fe0*/  IMAD.WIDE R32, R32, R3.reuse, c[0x0][0x170] ;  /* 0x00005c0020207625 */ /* 0x080fe200078e0203 */
[----:B------:R1:W5:Y:S03]  /*0ff0*/  @P6 LDG.E.EL R17, [R38.64] ;  /* 0x0000000426116981 */ /* 0x000366000c2e1900 */
[CC--:B------:R-:W-:Y:S01]  /*1000*/  IMAD.WIDE R30, R8.reuse, R3.reuse, c[0x0][0x168] ;  /* 0x00005a00081e7625 */ /* 0x0c0fe200078e0203 */
[----:B------:R1:W5:Y:S03]  /*1010*/  @P6 LDG.E.EL R29, [R32.64] ;  /* 0x00000004201d6981 */ /* 0x000366000c2e1900 */
[----:B0-----:R-:W-:Y:S01]  /*1020*/  IMAD.WIDE R22, R8, R3, c[0x0][0x170] ;  /* 0x00005c0008167625 */ /* 0x001fe200078e0203 */
[----:B------:R-:W-:Y:S01]  /*1030*/  P2R R47, PR, RZ, 0x40 ;  /* 0x00000040ff2f7803 */ /* 0x000fe20000000000 */
[----:B------:R0:W5:Y:S02]  /*1040*/  @P5 LDG.E.EL R41, [R30.64] ;  /* 0x000000041e295981 */ /* 0x000164000c2e1900 */
[----:B------:R-:W-:-:S02]  /*1050*/  IMAD.IADD R10, R60, 0x1, R43 ;  /* 0x000000013c0a7824 */ /* 0x000fc400078e022b */
[--C-:B------:R-:W-:Y:S01]  /*1060*/  IMAD R40, R58, 0x8, R45.reuse ;  /* 0x000000083a287824 */ /* 0x100fe200078e022d */
[----:B------:R0:W5:Y:S01]  /*1070*/  @P5 LDG.E.EL R42, [R22.64] ;  /* 0x00000004162a5981 */ /* 0x000162000c2e1900 */
[-C--:B-1----:R-:W-:Y:S01]  /*1080*/  IMAD.WIDE R34, R10, R3.reuse, c[0x0][0x168] ;  /* 0x00005a000a227625 */ /* 0x082fe200078e0203 */
[----:B------:R-:W-:Y:S02]  /*1090*/  ISETP.NE.AND P6, PT, R4, RZ, PT ;  /* 0x000000ff0400720c */ /* 0x000fe40003fc5270 */
[----:B------:R-:W-:Y:S01]  /*10a0*/  MOV R4, RZ ;  /* 0x000000ff00047202 */ /* 0x000fe20000000f00 */
[----:B0-----:R-:W-:Y:S01]  /*10b0*/  IMAD.WIDE R30, R40, R3, c[0x0][0x170] ;  /* 0x00005c00281e7625 */ /* 0x001fe200078e0203 */
[----:B------:R0:W5:Y:S03]  /*10c0*/  @P5 LDG.E.EL R44, [R34.64] ;  /* 0x00000004222c5981 */ /* 0x000166000c2e1900 */
[----:B------:R-:W-:-:S02]  /*10d0*/  IMAD.IADD R28, R60, 0x1, R45 ;  /* 0x000000013c1c7824 */ /* 0x000fc400078e022d */
[----:B------:R-:W-:Y:S01]  /*10e0*/  IMAD.WIDE R22, R40, R3, c[0x0][0x168] ;  /* 0x00005a0028167625 */ /* 0x000fe200078e0203 */
[----:B------:R-:W-:Y:S01]  /*10f0*/  LEA R40, R58, R25, 0x3 ;  /* 0x000000193a287211 */ /* 0x000fe200078e18ff */
[----:B------:R1:W5:Y:S02]  /*1100*/  @P4 LDG.E.EL R46, [R30.64] ;  /* 0x000000041e2e4981 */ /* 0x000364000c2e1900 */
[----:B------:R-:W-:Y:S02]  /*1110*/  IMAD.MOV.U32 R24, RZ, RZ, RZ ;  /* 0x000000ffff187224 */ /* 0x000fe400078e00ff */
[----:B------:R-:W-:Y:S01]  /*1120*/  IMAD.IADD R25, R60, 0x1, R25 ;  /* 0x000000013c197824 */ /* 0x000fe200078e0219 */
[----:B------:R-:W-:Y:S01]  /*1130*/  MOV R45, RZ ;  /* 0x000000ff002d7202 */ /* 0x000fe20000000f00 */
[-C--:B------:R-:W-:Y:S01]  /*1140*/  IMAD.WIDE R32, R10, R3.reuse, c[0x0][0x170] ;  /* 0x00005c000a207625 */ /* 0x080fe200078e0203 */
[----:B------:R-:W-:Y:S01]  /*1150*/  MOV R10, RZ ;  /* 0x000000ff000a7202 */ /* 0x000fe20000000f00 */
[----:B------:R1:W5:Y:S02]  /*1160*/  @P4 LDG.E.EL R4, [R22.64] ;  /* 0x0000000416044981 */ /* 0x000364000c2e1900 */
[----:B0-----:R-:W-:-:S02]  /*1170*/  IMAD.WIDE R34, R28, R3, c[0x0][0x170] ;  /* 0x00005c001c227625 */ /* 0x001fc400078e0203 */
[----:B------:R0:W5:Y:S02]  /*1180*/  @P5 LDG.E.EL R24, [R32.64] ;  /* 0x0000000420185981 */ /* 0x000164000c2e1900 */
[-C--:B-1----:R-:W-:Y:S02]  /*1190*/  IMAD.WIDE R30, R25, R3.reuse, c[0x0][0x168] ;  /* 0x00005a00191e7625 */ /* 0x082fe400078e0203 */
[----:B------:R1:W5:Y:S01]  /*11a0*/  @P4 LDG.E.EL R45, [R34.64] ;  /* 0x00000004222d4981 */ /* 0x000362000c2e1900 */
[----:B------:R-:W-:Y:S01]  /*11b0*/  CS2R R22, SRZ ;  /* 0x0000000000167805 */ /* 0x000fe2000001ff00 */
[-C--:B------:R-:W-:Y:S02]  /*11c0*/  IMAD.WIDE R48, R28, R3.reuse, c[0x0][0x168] ;  /* 0x00005a001c307625 */ /* 0x080fe400078e0203 */
[----:B------:R1:W5:Y:S01]  /*11d0*/  @P3 LDG.E.EL R10, [R30.64] ;  /* 0x000000041e0a3981 */ /* 0x000362000c2e1900 */
[----:B------:R-:W-:Y:S01]  /*11e0*/  MOV R28, RZ ;  /* 0x000000ff001c7202 */ /* 0x000fe20000000f00 */
[----:B0-----:R-:W-:-:S04]  /*11f0*/  IMAD.WIDE R32, R40, R3, c[0x0][0x170] ;  /* 0x00005c0028207625 */ /* 0x001fc800078e0203 */
[----:B------:R-:W-:Y:S01]  /*1200*/  IMAD.MOV.U32 R43, RZ, RZ, RZ ;  /* 0x000000ffff2b7224 */ /* 0x000fe200078e00ff */
[----:B------:R0:W5:Y:S01]  /*1210*/  @P3 LDG.E.EL R22, [R32.64] ;  /* 0x0000000420163981 */ /* 0x000162000c2e1900 */
[----:B------:R-:W-:-:S04]  /*1220*/  IMAD.WIDE R38, R40, R3, c[0x0][0x168] ;  /* 0x00005a0028267625 */ /* 0x000fc800078e0203 */
[----:B-1----:R-:W-:Y:S01]  /*1230*/  IMAD.WIDE R30, R25, R3, c[0x0][0x170] ;  /* 0x00005c00191e7625 */ /* 0x002fe200078e0203 */
[----:B------:R1:W5:Y:S01]  /*1240*/  @P3 LDG.E.EL R43, [R38.64] ;  /* 0x00000004262b3981 */ /* 0x000362000c2e1900 */
[----:B------:R-:W-:Y:S02]  /*1250*/  SHF.R.S32.HI R61, RZ, 0x7, R36 ;  /* 0x00000007ff3d7819 */ /* 0x000fe40000011424 */
[----:B------:R-:W-:Y:S01]  /*1260*/  IMAD R40, R58, 0x8, R13 ;  /* 0x000000083a287824 */ /* 0x000fe200078e020d */
[----:B------:R0:W5:Y:S01]  /*1270*/  @P3 LDG.E.EL R28, [R30.64] ;  /* 0x000000041e1c3981 */ /* 0x000162000c2e1900 */
[----:B------:R-:W-:Y:S01]  /*1280*/  MOV R8, RZ ;  /* 0x000000ff00087202 */ /* 0x000fe20000000f00 */
[----:B------:R-:W-:Y:S01]  /*1290*/  IMAD.MOV.U32 R25, RZ, RZ, RZ ;  /* 0x000000ffff197224 */ /* 0x000fe200078e00ff */
[----:B------:R-:W-:Y:S01]  /*12a0*/  IADD3 R34, R60, R13, RZ ;  /* 0x0000000d3c227210 */ /* 0x000fe20007ffe0ff */
[----:B------:R-:W-:Y:S02]  /*12b0*/  IMAD R61, R61, 0x190, R0 ;  /* 0x000001903d3d7824 */ /* 0x000fe400078e0200 */
[----:B-1----:R-:W-:Y:S01]  /*12c0*/  IMAD.WIDE R38, R40, R3, c[0x0][0x170] ;  /* 0x00005c0028267625 */ /* 0x002fe200078e0203 */
[----:B------:R-:W-:Y:S01]  /*12d0*/  LEA R36, R58, R37, 0x3 ;  /* 0x000000253a247211 */ /* 0x000fe200078e18ff */
[----:B------:R1:W5:Y:S01]  /*12e0*/  @P4 LDG.E.EL R8, [R48.64] ;  /* 0x0000000430084981 */ /* 0x000362000c2e1900 */
[----:B------:R-:W-:Y:S01]  /*12f0*/  MOV R13, RZ ;  /* 0x000000ff000d7202 */ /* 0x000fe20000000f00 */
[----:B0-----:R-:W-:-:S02]  /*1300*/  IMAD.WIDE R32, R34, R3, c[0x0][0x168] ;  /* 0x00005a0022207625 */ /* 0x001fc400078e0203 */
[----:B------:R0:W5:Y:S01]  /*1310*/  @P2 LDG.E.EL R25, [R38.64] ;  /* 0x0000000426192981 */ /* 0x000162000c2e1900 */
[----:B------:R-:W-:Y:S01]  /*1320*/  MOV R0, RZ ;  /* 0x000000ff00007202 */ /* 0x000fe20000000f00 */
[-C--:B------:R-:W-:Y:S02]  /*1330*/  IMAD.WIDE R30, R36, R3.reuse, c[0x0][0x170] ;  /* 0x00005c00241e7625 */ /* 0x080fe400078e0203 */
[----:B------:R0:W5:Y:S02]  /*1340*/  @P2 LDG.E.EL R13, [R32.64] ;  /* 0x00000004200d2981 */ /* 0x000164000c2e1900 */
[----:B-1----:R-:W-:Y:S02]  /*1350*/  IMAD.WIDE R48, R40, R3, c[0x0][0x168] ;  /* 0x00005a0028307625 */ /* 0x002fe400078e0203 */
[----:B------:R1:W5:Y:S02]  /*1360*/  @P1 LDG.E.EL R0, [R30.64] ;  /* 0x000000041e001981 */ /* 0x000364000c2e1900 */
[C---:B0-----:R-:W-:Y:S01]  /*1370*/  IMAD.IADD R38, R60.reuse, 0x1, R37 ;  /* 0x000000013c267824 */ /* 0x041fe200078e0225 */
[-C--:B------:R-:W-:Y:S01]  /*1380*/  IADD3 R60, R60, R61.reuse, RZ ;  /* 0x0000003d3c3c7210 */ /* 0x080fe20007ffe0ff */
[----:B------:R0:W5:Y:S01]  /*1390*/  @P2 LDG.E.EL R23, [R48.64] ;  /* 0x0000000430172981 */ /* 0x000162000c2e1900 */
[----:B------:R-:W-:Y:S01]  /*13a0*/  LEA R61, R58, R61, 0x3 ;  /* 0x0000003d3a3d7211 */ /* 0x000fe200078e18ff */
[----:B------:R-:W-:-:S02]  /*13b0*/  IMAD.MOV.U32 R40, RZ, RZ, RZ ;  /* 0x000000ffff287224 */ /* 0x000fc400078e00ff */
[----:B------:R-:W-:-:S04]  /*13c0*/  IMAD.WIDE R34, R34, R3, c[0x0][0x170] ;  /* 0x00005c0022227625 */ /* 0x000fc800078e0203 */
[-C--:B------:R-:W-:Y:S01]  /*13d0*/  IMAD.WIDE R32, R61, R3.reuse, c[0x0][0x170] ;  /* 0x00005c003d207625 */ /* 0x080fe200078e0203 */
[----:B------:R1:W5:Y:S01]  /*13e0*/  @P2 LDG.E.EL R40, [R34.64] ;  /* 0x0000000422282981 */ /* 0x000362000c2e1900 */
[----:B0-----:R-:W-:Y:S02]  /*13f0*/  CS2R R48, SRZ ;  /* 0x0000000000307805 */ /* 0x001fe4000001ff00 */
[----:B-1----:R-:W-:-:S04]  /*1400*/  IMAD.WIDE R30, R38, R3, c[0x0][0x170] ;  /* 0x00005c00261e7625 */ /* 0x002fc800078e0203 */
[----:B------:R0:W5:Y:S04]  /*1410*/  @P0 LDG.E.EL R49, [R32.64] ;  /* 0x0000000420310981 */ /* 0x000168000c2e1900 */
[----:B------:R1:W5:Y:S01]  /*1420*/  @P1 LDG.E.EL R48, [R30.64] ;  /* 0x000000041e301981 */ /* 0x000362000c2e1900 */
[----:B------:R-:W-:Y:S01]  /*1430*/  IMAD.WIDE R34, R60, R3, c[0x0][0x170] ;  /* 0x00005c003c227625 */ /* 0x000fe200078e0203 */
[----:B0-----:R-:W-:-:S03]  /*1440*/  CS2R R32, SRZ ;  /* 0x0000000000207805 */ /* 0x001fc6000001ff00 */
[----:B------:R-:W-:-:S03]  /*1450*/  IMAD.WIDE R36, R36, R3, c[0x0][0x168] ;  /* 0x00005a0024247625 */ /* 0x000fc600078e0203 */
[----:B------:R0:W5:Y:S01]  /*1460*/  @P0 LDG.E.EL R32, [R34.64] ;  /* 0x0000000422200981 */ /* 0x000162000c2e1900 */
[----:B-1----:R-:W-:-:S03]  /*1470*/  IMAD.WIDE R30, R61, R3, c[0x0][0x168] ;  /* 0x00005a003d1e7625 */ /* 0x002fc600078e0203 */
[----:B------:R1:W5:Y:S01]  /*1480*/  @P1 LDG.E.EL R33, [R36.64] ;  /* 0x0000000424211981 */ /* 0x000362000c2e1900 */
[----:B------:R-:W-:Y:S01]  /*1490*/  IMAD.WIDE R38, R38, R3, c[0x0][0x168] ;  /* 0x00005a0026267625 */ /* 0x000fe200078e0203 */
[----:B0-----:R-:W-:-:S03]  /*14a0*/  CS2R R34, SRZ ;  /* 0x0000000000227805 */ /* 0x001fc6000001ff00 */
[----:B------:R-:W-:-:S03]  /*14b0*/  IMAD.WIDE R60, R60, R3, c[0x0][0x168] ;  /* 0x00005a003c3c7625 */ /* 0x000fc600078e0203 */
[----:B------:R0:W5:Y:S04]  /*14c0*/  @P0 LDG.E.EL R35, [R30.64] ;  /* 0x000000041e230981 */ /* 0x000168000c2e1900 */
[----:B------:R0:W5:Y:S02]  /*14d0*/  @P1 LDG.E.EL R34, [R38.64] ;  /* 0x0000000426221981 */ /* 0x000164000c2e1900 */
[----:B0-----:R-:W-:-:S06]  /*14e0*/  IMAD.MOV.U32 R38, RZ, RZ, RZ ;  /* 0x000000ffff267224 */ /* 0x001fcc00078e00ff */
[----:B------:R-:W5:Y:S01]  /*14f0*/  @P0 LDG.E.EL R38, [R60.64] ;  /* 0x000000043c260981 */ /* 0x000f62000c2e1900 */
[----:B------:R-:W-:-:S04]  /*1500*/  SHF.L.U32 R57, R57, 0x1, RZ ;  /* 0x0000000139397819 */ /* 0x000fc800000006ff */
[----:B-1----:R-:W-:-:S05]  /*1510*/  LOP3.LUT R36, R57, 0x3e, RZ, 0xe2, !PT ;  /* 0x0000003e39247812 */ /* 0x002fca00078ee2ff */
[----:B------:R-:W-:-:S05]  /*1520*/  IMAD R53, R53, 0x41, R36 ;  /* 0x0000004135357824 */ /* 0x000fca00078e0224 */
[----:B------:R-:W3:Y:S04]  /*1530*/  LDS R36, [R53.X4+0x4] ;  /* 0x0000040035247984 */ /* 0x000ee80000004800 */
[----:B------:R-:W5:Y:S01]  /*1540*/  LDS R37, [R53.X4] ;  /* 0x0000000035257984 */ /* 0x000f620000004800 */
[----:B------:R-:W-:-:S05]  /*1550*/  MOV R39, 0x3d800000 ;  /* 0x3d80000000277802 */ /* 0x000fca0000000f00 */
[-C--:B--2---:R-:W-:Y:S01]  /*1560*/  FFMA R54, R54, R39.reuse, 9.9999997473787516356e-06 ;  /* 0x3727c5ac36367423 */ /* 0x084fe20000000027 */
[----:B----4-:R-:W-:-:S05]  /*1570*/  FFMA R56, R56, R39, 9.9999997473787516356e-06 ;  /* 0x3727c5ac38387423 */ /* 0x010fca0000000027 */
[----:B------:R-:W0:Y:S08]  /*1580*/  MUFU.RSQ R54, R54 ;  /* 0x0000003600367308 */ /* 0x000e300000001400 */
[----:B------:R-:W1:Y:S01]  /*1590*/  MUFU.RSQ R56, R56 ;  /* 0x0000003800387308 */ /* 0x000e620000001400 */
[----:B---3--:R-:W-:Y:S01]  /*15a0*/  FADD R55, R36, -R55 ;  /* 0x8000003724377221 */ /* 0x008fe20000000000 */
[----:B-----5:R-:W-:-:S03]  /*15b0*/  FADD R37, R37, -R52 ;  /* 0x8000003425257221 */ /* 0x020fc60000000000 */
[----:B0-----:R-:W-:Y:S01]  /*15c0*/  FMUL R31, R54, R55 ;  /* 0x00000037361f7220 */ /* 0x001fe20000400000 */
[----:B------:R-:W-:Y:S01]  /*15d0*/  IMAD R58, R59, 0x32, R58 ;  /* 0x000000323b3a7824 */ /* 0x000fe200078e023a */
[----:B------:R-:W-:Y:S01]  /*15e0*/  LDS R52, [R53.X4+0x824] ;  /* 0x0008240035347984 */ /* 0x000fe20000004800 */
[----:B-1----:R-:W-:Y:S01]  /*15f0*/  FMUL R37, R56, R37 ;  /* 0x0000002538257220 */ /* 0x002fe20000400000 */
[-CC-:B------:R-:W-:Y:S02]  /*1600*/  FFMA R31, R31, R51.reuse, R50.reuse ;  /* 0x000000331f1f7223 */ /* 0x180fe40000000032 */
[----:B------:R-:W-:Y:S01]  /*1610*/  LDS R55, [R53.X4+0x1864] ;  /* 0x0018640035377984 */ /* 0x000fe20000004800 */
[----:B------:R-:W-:-:S03]  /*1620*/  FFMA R30, R37, R51, R50 ;  /* 0x00000033251e7223 */ /* 0x000fc60000000032 */
[----:B------:R-:W0:Y:S01]  /*1630*/  LDS R50, [R53.X4+0x820] ;  /* 0x0008200035327984 */ /* 0x000e220000004800 */
[----:B------:R-:W-:-:S03]  /*1640*/  IMAD.WIDE R36, R58, R3, c[0x0][0x188] ;  /* 0x000062003a247625 */ /* 0x000fc600078e0203 */
[----:B------:R-:W-:Y:S04]  /*1650*/  LDS R51, [R53.X4+0x1044] ;  /* 0x0010440035337984 */ /* 0x000fe80000004800 */
[----:B------:R1:W-:Y:S01]  /*1660*/  @P6 STG.E.64 [R36.64], R30 ;  /* 0x0000001e24006986 */ /* 0x0003e2000c101b04 */
[----:B------:R-:W-:-:S03]  /*1670*/  ISETP.NE.AND P6, PT, R47, RZ, PT ;  /* 0x000000ff2f00720c */ /* 0x000fc60003fc5270 */
[----:B------:R-:W2:Y:S04]  /*1680*/  LDS R47, [R53.X4+0x1860] ;  /* 0x00186000352f7984 */ /* 0x000ea80000004800 */
[----:B------:R-:W-:Y:S04]  /*1690*/  LDS R31, [R53.X4+0x2084] ;  /* 0x00208400351f7984 */ /* 0x000fe80000004800 */
[----:B------:R-:W-:Y:S01]  /*16a0*/  LDS R54, [R53.X4+0x1040] ;  /* 0x0010400035367984 */ /* 0x000fe20000004800 */
[----:B0-----:R-:W-:-:S03]  /*16b0*/  FADD R27, R50, -R27 ;  /* 0x8000001b321b7221 */ /* 0x001fc60000000000 */
[----:B------:R-:W0:Y:S01]  /*16c0*/  LDS R50, [R53.X4+0x2080] ;  /* 0x0020800035327984 */ /* 0x000e220000004800 */
[-C--:B------:R-:W-:Y:S01]  /*16d0*/  FFMA R20, R20, R39.reuse, 9.9999997473787516356e-06 ;  /* 0x3727c5ac14147423 */ /* 0x080fe20000000027 */
[-C--:B-1----:R-:W-:Y:S02]  /*16e0*/  FFMA R36, R42, R39.reuse, 9.9999997473787516356e-06 ;  /* 0x3727c5ac2a247423 */ /* 0x082fe40000000027 */
[----:B------:R-:W-:Y:S01]  /*16f0*/  LDS R42, [R53.X4+0x30c0] ;  /* 0x0030c000352a7984 */ /* 0x000fe20000004800 */
[-C--:B------:R-:W-:Y:S02]  /*1700*/  FFMA R30, R29, R39.reuse, 9.9999997473787516356e-06 ;  /* 0x3727c5ac1d1e7423 */ /* 0x080fe40000000027 */
[----:B------:R-:W1:Y:S01]  /*1710*/  MUFU.RSQ R20, R20 ;  /* 0x0000001400147308 */ /* 0x000e620000001400 */
[----:B--2---:R-:W-:Y:S01]  /*1720*/  FADD R4, R47, -R4 ;  /* 0x800000042f047221 */ /* 0x004fe20000000000 */
[----:B------:R-:W-:Y:S01]  /*1730*/  FFMA R37, R45, R39, 9.9999997473787516356e-06 ;  /* 0x3727c5ac2d257423 */ /* 0x000fe20000000027 */
[----:B------:R-:W-:-:S02]  /*1740*/  FADD R45, R51, -R44 ;  /* 0x8000002c332d7221 */ /* 0x000fc40000000000 */
[----:B------:R-:W2:Y:S01]  /*1750*/  LDS R44, [R53.X4+0x28a4] ;  /* 0x0028a400352c7984 */ /* 0x000ea20000004800 */
[----:B------:R-:W-:-:S03]  /*1760*/  FFMA R47, R22, R39, 9.9999997473787516356e-06 ;  /* 0x3727c5ac162f7423 */ /* 0x000fc60000000027 */
[----:B------:R-:W3:Y:S01]  /*1770*/  LDS R22, [R53.X4+0x28a0] ;  /* 0x0028a00035167984 */ /* 0x000ee20000004800 */
[----:B0-----:R-:W-:-:S03]  /*1780*/  FADD R50, R50, -R43 ;  /* 0x8000002b32327221 */ /* 0x001fc60000000000 */
[----:B------:R-:W-:Y:S01]  /*1790*/  LDS R43, [R53.X4+0x30c4] ;  /* 0x0030c400352b7984 */ /* 0x000fe20000004800 */
[----:B------:R-:W-:-:S03]  /*17a0*/  FFMA R51, R28, R39, 9.9999997473787516356e-06 ;  /* 0x3727c5ac1c337423 */ /* 0x000fc60000000027 */
[----:B------:R-:W0:Y:S01]  /*17b0*/  LDS R28, [R53.X4+0x38e0] ;  /* 0x0038e000351c7984 */ /* 0x000e220000004800 */
[-C--:B------:R-:W-:Y:S01]  /*17c0*/  FFMA R29, R46, R39.reuse, 9.9999997473787516356e-06 ;  /* 0x3727c5ac2e1d7423 */ /* 0x080fe20000000027 */
[-C--:B------:R-:W-:Y:S01]  /*17d0*/  FFMA R24, R24, R39.reuse, 9.9999997473787516356e-06 ;  /* 0x3727c5ac18187423 */ /* 0x080fe20000000027 */
[-C--:B------:R-:W-:Y:S02]  /*17e0*/  FFMA R46, R25, R39.reuse, 9.9999997473787516356e-06 ;  /* 0x3727c5ac192e7423 */ /* 0x080fe40000000027 */
[----:B------:R-:W4:Y:S01]  /*17f0*/  LDS R25, [R53.X4+0x38e4] ;  /* 0x0038e40035197984 */ /* 0x000f220000004800 */
[----:B------:R-:W5:Y:S01]  /*1800*/  MUFU.RSQ R30, R30 ;  /* 0x0000001e001e7308 */ /* 0x000f620000001400 */
[----:B------:R-:W-:Y:S01]  /*1810*/  FFMA R0, R0, R39, 9.9999997473787516356e-06 ;  /* 0x3727c5ac00007423 */ /* 0x000fe20000000027 */
[----:B------:R-:W-:-:S06]  /*1820*/  FADD R10, R31, -R10 ;  /* 0x8000000a1f0a7221 */ /* 0x000fcc0000000000 */
[----:B------:R-:W0:Y:S01]  /*1830*/  MUFU.RSQ R24, R24 ;  /* 0x0000001800187308 */ /* 0x000e220000001400 */
[----:B-1----:R-:W-:Y:S01]  /*1840*/  FMUL R20, R20, R27 ;  /* 0x0000001b14147220 */ /* 0x002fe20000400000 */
[----:B------:R-:W-:-:S06]  /*1850*/  FADD R17, R52, -R17 ;  /* 0x8000001134117221 */ /* 0x000fcc0000000000 */
[----:B------:R-:W1:Y:S01]  /*1860*/  MUFU.RSQ R37, R37 ;  /* 0x0000002500257308 */ /* 0x000e620000001400 */
[----:B------:R-:W-:-:S07]  /*1870*/  FFMA R40, R40, R39, 9.9999997473787516356e-06 ;  /* 0x3727c5ac28287423 */ /* 0x000fce0000000027 */
[----:B------:R-:W0:Y:S01]  /*1880*/  MUFU.RSQ R0, R0 ;  /* 0x0000000000007308 */ /* 0x000e220000001400 */
[-C--:B------:R-:W-:Y:S01]  /*1890*/  FFMA R49, R49, R39.reuse, 9.9999997473787516356e-06 ;  /* 0x3727c5ac31317423 */ /* 0x080fe20000000027 */
[----:B------:R-:W-:-:S06]  /*18a0*/  FFMA R48, R48, R39, 9.9999997473787516356e-06 ;  /* 0x3727c5ac30307423 */ /* 0x000fcc0000000027 */
[----:B------:R-:W0:Y:S08]  /*18b0*/  MUFU.RSQ R36, R36 ;  /* 0x0000002400247308 */ /* 0x000e300000001400 */
[----:B------:R-:W0:Y:S01]  /*18c0*/  MUFU.RSQ R31, R51 ;  /* 0x00000033001f7308 */ /* 0x000e220000001400 */
[----:B------:R-:W-:-:S07]  /*18d0*/  FFMA R32, R32, R39, 9.9999997473787516356e-06 ;  /* 0x3727c5ac20207423 */ /* 0x000fce0000000027 */
[----:B------:R-:W0:Y:S01]  /*18e0*/  MUFU.RSQ R46, R46 ;  /* 0x0000002e002e7308 */ /* 0x000e220000001400 */
[----:B-----5:R-:W-:-:S07]  /*18f0*/  FMUL R30, R30, R17 ;  /* 0x000000111e1e7220 */ /* 0x020fce0000400000 */
[----:B------:R-:W5:Y:S01]  /*1900*/  MUFU.RSQ R29, R29 ;  /* 0x0000001d001d7308 */ /* 0x000f620000001400 */
[----:B--2---:R-:W-:-:S07]  /*1910*/  FADD R17, R44, -R13 ;  /* 0x8000000d2c117221 */ /* 0x004fce0000000000 */
[----:B------:R-:W2:Y:S01]  /*1920*/  MUFU.RSQ R40, R40 ;  /* 0x0000002800287308 */ /* 0x000ea20000001400 */
[----:B------:R-:W-:-:S07]  /*1930*/  FADD R8, R55, -R8 ;  /* 0x8000000837087221 */ /* 0x000fce0000000000 */
[----:B------:R-:W0:Y:S01]  /*1940*/  MUFU.RSQ R49, R49 ;  /* 0x0000003100317308 */ /* 0x000e220000001400 */
[----:B------:R-:W-:-:S07]  /*1950*/  FADD R13, R42, -R33 ;  /* 0x800000212a0d7221 */ /* 0x000fce0000000000 */
[----:B------:R-:W2:Y:S01]  /*1960*/  MUFU.RSQ R47, R47 ;  /* 0x0000002f002f7308 */ /* 0x000ea20000001400 */
[----:B------:R-:W-:-:S07]  /*1970*/  FADD R41, R54, -R41 ;  /* 0x8000002936297221 */ /* 0x000fce0000000000 */
[----:B------:R-:W2:Y:S01]  /*1980*/  MUFU.RSQ R27, R48 ;  /* 0x00000030001b7308 */ /* 0x000ea20000001400 */
[----:B---3--:R-:W-:Y:S01]  /*1990*/  FADD R23, R22, -R23 ;  /* 0x8000001716177221 */ /* 0x008fe20000000000 */
[----:B0-----:R-:W-:Y:S01]  /*19a0*/  FMUL R24, R24, R45 ;  /* 0x0000002d18187220 */ /* 0x001fe20000400000 */
[--C-:B------:R-:W-:Y:S01]  /*19b0*/  FFMA R20, R20, R26, R21.reuse ;  /* 0x0000001a14147223 */ /* 0x100fe20000000015 */
[----:B-1----:R-:W-:Y:S01]  /*19c0*/  FMUL R8, R37, R8 ;  /* 0x0000000825087220 */ /* 0x002fe20000400000 */
[----:B------:R-:W-:Y:S01]  /*19d0*/  FMUL R13, R0, R13 ;  /* 0x0000000d000d7220 */ /* 0x000fe20000400000 */
[----:B------:R-:W-:Y:S02]  /*19e0*/  FFMA R21, R30, R26, R21 ;  /* 0x0000001a1e157223 */ /* 0x000fe40000000015 */
[----:B------:R-:W0:Y:S01]  /*19f0*/  MUFU.RSQ R32, R32 ;  /* 0x0000002000207308 */ /* 0x000e220000001400 */
[----:B------:R-:W-:Y:S01]  /*1a00*/  FMUL R36, R36, R41 ;  /* 0x0000002924247220 */ /* 0x000fe20000400000 */
[----:B------:R-:W-:Y:S01]  /*1a10*/  FADD R0, R28, -R35 ;  /* 0x800000231c007221 */ /* 0x000fe20000000000 */
[----:B------:R-:W-:Y:S01]  /*1a20*/  IADD3 R26, R58, 0x190, RZ ;  /* 0x000001903a1a7810 */ /* 0x000fe20007ffe0ff */
[----:B------:R-:W-:Y:S01]  /*1a30*/  FMUL R10, R31, R10 ;  /* 0x0000000a1f0a7220 */ /* 0x000fe20000400000 */
[----:B------:R-:W-:Y:S01]  /*1a40*/  FMUL R46, R46, R23 ;  /* 0x000000172e2e7220 */ /* 0x000fe20000400000 */
[----:B------:R-:W-:Y:S01]  /*1a50*/  FADD R34, R43, -R34 ;  /* 0x800000222b227221 */ /* 0x000fe20000000000 */
[----:B------:R-:W-:Y:S01]  /*1a60*/  IADD3 R28, R58, 0x320, RZ ;  /* 0x000003203a1c7810 */ /* 0x000fe20007ffe0ff */
[----:B-----5:R-:W-:Y:S01]  /*1a70*/  FMUL R4, R29, R4 ;  /* 0x000000041d047220 */ /* 0x020fe20000400000 */
[----:B------:R-:W-:Y:S01]  /*1a80*/  FFMA R23, R24, R16, R19 ;  /* 0x0000001018177223 */ /* 0x000fe20000000013 */
[----:B------:R-:W-:Y:S01]  /*1a90*/  IADD3 R24, R58, 0x4b0, RZ ;  /* 0x000004b03a187810 */ /* 0x000fe20007ffe0ff */
[----:B------:R-:W-:Y:S01]  /*1aa0*/  FFMA R29, R8, R18, R15 ;  /* 0x00000012081d7223 */ /* 0x000fe2000000000f */
[----:B--2---:R-:W-:Y:S01]  /*1ab0*/  FMUL R40, R40, R17 ;  /* 0x0000001128287220 */ /* 0x004fe20000400000 */
[----:B------:R-:W-:Y:S01]  /*1ac0*/  FFMA R22, R36, R16, R19 ;  /* 0x0000001024167223 */ /* 0x000fe20000000013 */
[----:B------:R-:W-:Y:S01]  /*1ad0*/  FMUL R49, R49, R0 ;  /* 0x0000000031317220 */ /* 0x000fe20000400000 */
[----:B------:R-:W-:Y:S01]  /*1ae0*/  IADD3 R8, R58, 0x640, RZ ;  /* 0x000006403a087810 */ /* 0x000fe20007ffe0ff */
[----:B------:R-:W-:Y:S01]  /*1af0*/  FMUL R50, R47, R50 ;  /* 0x000000322f327220 */ /* 0x000fe20000400000 */
[----:B------:R-:W-:Y:S01]  /*1b00*/  FMUL R31, R27, R34 ;  /* 0x000000221b1f7220 */ /* 0x000fe20000400000 */
[----:B------:R-:W-:Y:S01]  /*1b10*/  IMAD.WIDE R16, R26, R3, c[0x0][0x188] ;  /* 0x000062001a107625 */ /* 0x000fe200078e0203 */
[----:B------:R-:W-:Y:S01]  /*1b20*/  FFMA R51, R10, R14, R11 ;  /* 0x0000000e0a337223 */ /* 0x000fe2000000000b */
[----:B------:R-:W-:-:S02]  /*1b30*/  IADD3 R0, R58, 0x7d0, RZ ;  /* 0x000007d03a007810 */ /* 0x000fc40007ffe0ff */
[-C--:B------:R-:W-:Y:S01]  /*1b40*/  IMAD.WIDE R26, R28, R3.reuse, c[0x0][0x188] ;  /* 0x000062001c1a7625 */ /* 0x080fe200078e0203 */
[----:B------:R-:W-:Y:S01]  /*1b50*/  IADD3 R10, R58, 0x960, RZ ;  /* 0x000009603a0a7810 */ /* 0x000fe20007ffe0ff */
[----:B------:R-:W-:Y:S01]  /*1b60*/  FFMA R28, R4, R18, R15 ;  /* 0x00000012041c7223 */ /* 0x000fe2000000000f */
[-CC-:B------:R-:W-:Y:S01]  /*1b70*/  FFMA R46, R46, R12.reuse, R9.reuse ;  /* 0x0000000c2e2e7223 */ /* 0x180fe20000000009 */
[----:B------:R-:W-:Y:S01]  /*1b80*/  IMAD.WIDE R18, R24, R3, c[0x0][0x188] ;  /* 0x0000620018127625 */ /* 0x000fe200078e0203 */
[----:B------:R-:W-:Y:S01]  /*1b90*/  FFMA R47, R40, R12, R9 ;  /* 0x0000000c282f7223 */ /* 0x000fe20000000009 */
[----:B------:R-:W-:Y:S01]  /*1ba0*/  FFMA R50, R50, R14, R11 ;  /* 0x0000000e32327223 */ /* 0x000fe2000000000b */
[--C-:B------:R-:W-:Y:S01]  /*1bb0*/  FFMA R30, R13, R7, R6.reuse ;  /* 0x000000070d1e7223 */ /* 0x100fe20000000006 */
[----:B------:R-:W-:Y:S01]  /*1bc0*/  IMAD.WIDE R8, R8, R3, c[0x0][0x188] ;  /* 0x0000620008087625 */ /* 0x000fe200078e0203 */
[----:B------:R-:W-:Y:S01]  /*1bd0*/  FFMA R31, R31, R7, R6 ;  /* 0x000000071f1f7223 */ /* 0x000fe20000000006 */
[----:B----4-:R-:W-:Y:S01]  /*1be0*/  FADD R25, R25, -R38 ;  /* 0x8000002619197221 */ /* 0x010fe20000000000 */
[----:B------:R1:W-:Y:S01]  /*1bf0*/  @P6 STG.E.64 [R16.64], R20 ;  /* 0x0000001410006986 */ /* 0x0003e2000c101b04 */
[----:B------:R-:W-:Y:S01]  /*1c00*/  IMAD.WIDE R6, R0, R3, c[0x0][0x188] ;  /* 0x0000620000067625 */ /* 0x000fe200078e0203 */
[----:B------:R-:W-:-:S02]  /*1c10*/  IADD3 R58, R58, 0xaf0, RZ ;  /* 0x00000af03a3a7810 */ /* 0x000fc40007ffe0ff */
[----:B------:R1:W-:Y:S01]  /*1c20*/  @P5 STG.E.64 [R26.64], R22 ;  /* 0x000000161a005986 */ /* 0x0003e2000c101b04 */
[----:B------:R-:W-:Y:S01]  /*1c30*/  IMAD.WIDE R10, R10, R3, c[0x0][0x188] ;  /* 0x000062000a0a7625 */ /* 0x000fe200078e0203 */
[----:B0-----:R-:W-:Y:S02]  /*1c40*/  FMUL R25, R32, R25 ;  /* 0x0000001920197220 */ /* 0x001fe40000400000 */
[----:B------:R1:W-:Y:S04]  /*1c50*/  @P4 STG.E.64 [R18.64], R28 ;  /* 0x0000001c12004986 */ /* 0x0003e8000c101b04 */
[----:B------:R1:W-:Y:S01]  /*1c60*/  @P3 STG.E.64 [R8.64], R50 ;  /* 0x0000003208003986 */ /* 0x0003e2000c101b04 */
[----:B------:R-:W-:-:S03]  /*1c70*/  FFMA R24, R49, R5, R2 ;  /* 0x0000000531187223 */ /* 0x000fc60000000002 */
[----:B------:R1:W-:Y:S01]  /*1c80*/  @P2 STG.E.64 [R6.64], R46 ;  /* 0x0000002e06002986 */ /* 0x0003e2000c101b04 */
[----:B------:R-:W-:-:S03]  /*1c90*/  FFMA R25, R25, R5, R2 ;  /* 0x0000000519197223 */ /* 0x000fc60000000002 */
[----:B------:R1:W-:Y:S01]  /*1ca0*/  @P1 STG.E.64 [R10.64], R30 ;  /* 0x0000001e0a001986 */ /* 0x0003e2000c101b04 */
[----:B------:R-:W-:Y:S01]  /*1cb0*/  IMAD.WIDE R2, R58, R3, c[0x0][0x188] ;  /* 0x000062003a027625 */ /* 0x000fe200078e0203 */
[----:B------:R-:W-:Y:S06]  /*1cc0*/  @!P0 EXIT ;  /* 0x000000000000894d */ /* 0x000fec0003800000 */
[----:B------:R-:W-:Y:S01]  /*1cd0*/  STG.E.64 [R2.64], R24 ;  /* 0x0000001802007986 */ /* 0x000fe2000c101b04 */
[----:B------:R-:W-:Y:S05]  /*1ce0*/  EXIT ;  /* 0x000000000000794d */ /* 0x000fea0003800000 */
.L_x_0:
[----:B------:R-:W-:-:S00]  /*1cf0*/  BRA `(.L_x_0) ;  /* 0xfffffff000007947 */ /* 0x000fc0000383ffff */
[----:B------:R-:W-:-:S00]  /*1d00*/  NOP ;  /* 0x0000000000007918 */ /* 0x000fc00000000000 */
[----:B------:R-:W-:-:S00]  /*1d10*/  NOP ;  /* 0x0000000000007918 */ /* 0x000fc00000000000 */
[----:B------:R-:W-:-:S00]  /*1d20*/  NOP ;  /* 0x0000000000007918 */ /* 0x000fc00000000000 */
[----:B------:R-:W-:-:S00]  /*1d30*/  NOP ;  /* 0x0000000000007918 */ /* 0x000fc00000000000 */
[----:B------:R-:W-:-:S00]  /*1d40*/  NOP ;  /* 0x0000000000007918 */ /* 0x000fc00000000000 */
[----:B------:R-:W-:-:S00]  /*1d50*/  NOP ;  /* 0x0000000000007918 */ /* 0x000fc00000000000 */
[----:B------:R-:W-:-:S00]  /*1d60*/  NOP ;  /* 0x0000000000007918 */ /* 0x000fc00000000000 */
[----:B------:R-:W-:-:S00]  /*1d70*/  NOP ;  /* 0x0000000000007918 */ /* 0x000fc00000000000 */
.L_x_1:


//--------------------- .nv.global.init           --------------------------
	.section	.nv.global.init,"aw",@progbits
.nv.global.init:
	.type		_$_str,@object
	.size		_$_str,(.L_0 - _$_str)
_$_str:
        /*0000*/ 	.byte	0x5f, 0x5f, 0x43, 0x55, 0x44, 0x41, 0x5f, 0x46, 0x54, 0x5a, 0x00
.L_0:


//--------------------- .nv.shared.triton_        --------------------------
	.section	.nv.shared.triton_,"aw",@nobits
	.align	16
